	.headerflags	@"EF_CUDA_TEXMODE_UNIFIED EF_CUDA_64BIT_ADDRESS EF_CUDA_ACCELERATORS EF_CUDA_SM90 EF_CUDA_VIRTUAL_SM(EF_CUDA_SM90)"
	.elftype	@"ET_EXEC"


//--------------------- .nv.info                  --------------------------
	.section	.nv.info,"",@"SHT_CUDA_INFO"
	.align	4


	//----- nvinfo : EIATTR_REGCOUNT
	.align		4
        /*0000*/ 	.byte	0x04, 0x2f
        /*0002*/ 	.short	(.L_1 - .L_0)
	.align		4
.L_0:
        /*0004*/ 	.word	index@(triton_poi_fused__unsafe_index_add_mul_sub_62)
        /*0008*/ 	.word	0x00000040


	//----- nvinfo : EIATTR_MIN_STACK_SIZE
	.align		4
.L_1:
        /*000c*/ 	.byte	0x04, 0x12
        /*000e*/ 	.short	(.L_3 - .L_2)
	.align		4
.L_2:
        /*0010*/ 	.word	index@(triton_poi_fused__unsafe_index_add_mul_sub_62)
        /*0014*/ 	.word	0x00000000


	//----- nvinfo : EIATTR_FRAME_SIZE
	.align		4
.L_3:
        /*0018*/ 	.byte	0x04, 0x11
        /*001a*/ 	.short	(.L_5 - .L_4)
	.align		4
.L_4:
        /*001c*/ 	.word	index@(triton_poi_fused__unsafe_index_add_mul_sub_62)
        /*0020*/ 	.word	0x00000000


	//----- nvinfo : EIATTR_MIN_STACK_SIZE
	.align		4
.L_5:
        /*0024*/ 	.byte	0x04, 0x12
        /*0026*/ 	.short	(.L_7 - .L_6)
	.align		4
.L_6:
        /*0028*/ 	.word	index@(triton_poi_fused__unsafe_index_add_mul_sub_62)
        /*002c*/ 	.word	0x00000000
.L_7:


//--------------------- .nv.info.triton_poi_fused__unsafe_index_add_mul_sub_62 --------------------------
	.section	.nv.info.triton_poi_fused__unsafe_index_add_mul_sub_62,"",@"SHT_CUDA_INFO"
	.sectionflags	@""
	.align	4


	//----- nvinfo : EIATTR_CUDA_API_VERSION
	.align		4
        /*0000*/ 	.byte	0x04, 0x37
        /*0002*/ 	.short	(.L_9 - .L_8)
.L_8:
        /*0004*/ 	.word	0x0000007c


	//----- nvinfo : EIATTR_KPARAM_INFO
	.align		4
.L_9:
        /*0008*/ 	.byte	0x04, 0x17
        /*000a*/ 	.short	(.L_11 - .L_10)
.L_10:
        /*000c*/ 	.word	0x00000000
        /*0010*/ 	.short	0x000a
        /*0012*/ 	.short	0x0050
        /*0014*/ 	.byte	0x00, 0xf0, 0x11, 0x00


	//----- nvinfo : EIATTR_KPARAM_INFO
	.align		4
.L_11:
        /*0018*/ 	.byte	0x04, 0x17
        /*001a*/ 	.short	(.L_13 - .L_12)
.L_12:
        /*001c*/ 	.word	0x00000000
        /*0020*/ 	.short	0x0009
        /*0022*/ 	.short	0x0048
        /*0024*/ 	.byte	0x00, 0xf4, 0x21, 0x00


	//----- nvinfo : EIATTR_KPARAM_INFO
	.align		4
.L_13:
        /*0028*/ 	.byte	0x04, 0x17
        /*002a*/ 	.short	(.L_15 - .L_14)
.L_14:
        /*002c*/ 	.word	0x00000000
        /*0030*/ 	.short	0x0008
        /*0032*/ 	.short	0x0040
        /*0034*/ 	.byte	0x00, 0xf4, 0x21, 0x00


	//----- nvinfo : EIATTR_KPARAM_INFO
	.align		4
.L_15:
        /*0038*/ 	.byte	0x04, 0x17
        /*003a*/ 	.short	(.L_17 - .L_16)
.L_16:
        /*003c*/ 	.word	0x00000000
        /*0040*/ 	.short	0x0007
        /*0042*/ 	.short	0x0038
        /*0044*/ 	.byte	0x00, 0xf4, 0x21, 0x00


	//----- nvinfo : EIATTR_KPARAM_INFO
	.align		4
.L_17:
        /*0048*/ 	.byte	0x04, 0x17
        /*004a*/ 	.short	(.L_19 - .L_18)
.L_18:
        /*004c*/ 	.word	0x00000000
        /*0050*/ 	.short	0x0006
        /*0052*/ 	.short	0x0030
        /*0054*/ 	.byte	0x00, 0xf4, 0x21, 0x00


	//----- nvinfo : EIATTR_KPARAM_INFO
	.align		4
.L_19:
        /*0058*/ 	.byte	0x04, 0x17
        /*005a*/ 	.short	(.L_21 - .L_20)
.L_20:
        /*005c*/ 	.word	0x00000000
        /*0060*/ 	.short	0x0005
        /*0062*/ 	.short	0x0028
        /*0064*/ 	.byte	0x00, 0xf4, 0x21, 0x00


	//----- nvinfo : EIATTR_KPARAM_INFO
	.align		4
.L_21:
        /*0068*/ 	.byte	0x04, 0x17
        /*006a*/ 	.short	(.L_23 - .L_22)
.L_22:
        /*006c*/ 	.word	0x00000000
        /*0070*/ 	.short	0x0004
        /*0072*/ 	.short	0x0020
        /*0074*/ 	.byte	0x00, 0xf4, 0x21, 0x00


	//----- nvinfo : EIATTR_KPARAM_INFO
	.align		4
.L_23:
        /*0078*/ 	.byte	0x04, 0x17
        /*007a*/ 	.short	(.L_25 - .L_24)
.L_24:
        /*007c*/ 	.word	0x00000000
        /*0080*/ 	.short	0x0003
        /*0082*/ 	.short	0x0018
        /*0084*/ 	.byte	0x00, 0xf4, 0x21, 0x00


	//----- nvinfo : EIATTR_KPARAM_INFO
	.align		4
.L_25:
        /*0088*/ 	.byte	0x04, 0x17
        /*008a*/ 	.short	(.L_27 - .L_26)
.L_26:
        /*008c*/ 	.word	0x00000000
        /*0090*/ 	.short	0x0002
        /*0092*/ 	.short	0x0010
        /*0094*/ 	.byte	0x00, 0xf4, 0x21, 0x00


	//----- nvinfo : EIATTR_KPARAM_INFO
	.align		4
.L_27:
        /*0098*/ 	.byte	0x04, 0x17
        /*009a*/ 	.short	(.L_29 - .L_28)
.L_28:
        /*009c*/ 	.word	0x00000000
        /*00a0*/ 	.short	0x0001
        /*00a2*/ 	.short	0x0008
        /*00a4*/ 	.byte	0x00, 0xf4, 0x21, 0x00


	//----- nvinfo : EIATTR_KPARAM_INFO
	.align		4
.L_29:
        /*00a8*/ 	.byte	0x04, 0x17
        /*00aa*/ 	.short	(.L_31 - .L_30)
.L_30:
        /*00ac*/ 	.word	0x00000000
        /*00b0*/ 	.short	0x0000
        /*00b2*/ 	.short	0x0000
        /*00b4*/ 	.byte	0x00, 0xf4, 0x21, 0x00


	//----- nvinfo : EIATTR_SPARSE_MMA_MASK
	.align		4
.L_31:
        /*00b8*/ 	.byte	0x03, 0x50
        /*00ba*/ 	.short	0x0000


	//----- nvinfo : EIATTR_MAXREG_COUNT
	.align		4
        /*00bc*/ 	.byte	0x03, 0x1b
        /*00be*/ 	.short	0x00ff


	//----- nvinfo : EIATTR_EXIT_INSTR_OFFSETS
	.align		4
        /*00c0*/ 	.byte	0x04, 0x1c
        /*00c2*/ 	.short	(.L_33 - .L_32)


	//   ....[0]....
.L_32:
        /*00c4*/ 	.word	0x00001d00


	//----- nvinfo : EIATTR_REQNTID
	.align		4
.L_33:
        /*00c8*/ 	.byte	0x04, 0x10
        /*00ca*/ 	.short	(.L_35 - .L_34)
.L_34:
        /*00cc*/ 	.word	0x00000080
        /*00d0*/ 	.word	0x00000001
        /*00d4*/ 	.word	0x00000001


	//----- nvinfo : EIATTR_CBANK_PARAM_SIZE
	.align		4
.L_35:
        /*00d8*/ 	.byte	0x03, 0x19
        /*00da*/ 	.short	0x0054


	//----- nvinfo : EIATTR_PARAM_CBANK
	.align		4
        /*00dc*/ 	.byte	0x04, 0x0a
        /*00de*/ 	.short	(.L_37 - .L_36)
	.align		4
.L_36:
        /*00e0*/ 	.word	index@(.nv.constant0.triton_poi_fused__unsafe_index_add_mul_sub_62)
        /*00e4*/ 	.short	0x0210
        /*00e6*/ 	.short	0x0054


	//----- nvinfo : EIATTR_SW_WAR
	.align		4
.L_37:
        /*00e8*/ 	.byte	0x04, 0x36
        /*00ea*/ 	.short	(.L_39 - .L_38)
.L_38:
        /*00ec*/ 	.word	0x00000008
.L_39:


//--------------------- .nv.callgraph             --------------------------
	.section	.nv.callgraph,"",@"SHT_CUDA_CALLGRAPH"
	.align	4
	.sectionentsize	8
	.align		4
        /*0000*/ 	.word	0x00000000
	.align		4
        /*0004*/ 	.word	0xffffffff
	.align		4
        /*0008*/ 	.word	0x00000000
	.align		4
        /*000c*/ 	.word	0xfffffffe
	.align		4
        /*0010*/ 	.word	0x00000000
	.align		4
        /*0014*/ 	.word	0xfffffffd
	.align		4
        /*0018*/ 	.word	0x00000000
	.align		4
        /*001c*/ 	.word	0xfffffffc


//--------------------- .text.triton_poi_fused__unsafe_index_add_mul_sub_62 --------------------------
	.section	.text.triton_poi_fused__unsafe_index_add_mul_sub_62,"ax",@progbits
	.align	128
        .global         triton_poi_fused__unsafe_index_add_mul_sub_62
        .type           triton_poi_fused__unsafe_index_add_mul_sub_62,@function
        .size           triton_poi_fused__unsafe_index_add_mul_sub_62,(.L_x_1 - triton_poi_fused__unsafe_index_add_mul_sub_62)
        .other          triton_poi_fused__unsafe_index_add_mul_sub_62,@"STO_CUDA_ENTRY STV_DEFAULT"
triton_poi_fused__unsafe_index_add_mul_sub_62:
.text.triton_poi_fused__unsafe_index_add_mul_sub_62:
[----:B------:R-:W-:Y:S01]  /*0000*/  LDC R1, c[0x0][0x28] ;  /* 0x00000a00ff017b82 */ /* 0x000fe20000000800 */
[----:B------:R-:W1:Y:S07]  /*0010*/  S2R R0, SR_TID.X ;  /* 0x0000000000007919 */ /* 0x000e6e0000002100 */
[----:B------:R-:W2:Y:S01]  /*0020*/  LDC.64 R24, c[0x0][0x238] ;  /* 0x00008e00ff187b82 */ /* 0x000ea20000000a00 */
[----:B------:R-:W-:Y:S01]  /*0030*/  ULDC.64 UR4, c[0x0][0x208] ;  /* 0x0000820000047ab9 */ /* 0x000fe20000000a00 */
[----:B------:R-:W-:Y:S01]  /*0040*/  ULDC.64 UR6, c[0x0][0x220] ;  /* 0x0000880000067ab9 */ /* 0x000fe20000000a00 */
[----:B------:R-:W3:Y:S05]  /*0050*/  S2R R5, SR_CTAID.X ;  /* 0x0000000000057919 */ /* 0x000eea0000002500 */
[----:B------:R-:W4:Y:S08]  /*0060*/  LDC.64 R16, c[0x0][0x218] ;  /* 0x00008600ff107b82 */ /* 0x000f300000000a00 */
[----:B------:R-:W5:Y:S08]  /*0070*/  LDC.64 R12, c[0x0][0x240] ;  /* 0x00009000ff0c7b82 */ /* 0x000f700000000a00 */
[----:B------:R-:W2:Y:S01]  /*0080*/  LDC.64 R26, c[0x0][0x210] ;  /* 0x00008400ff1a7b82 */ /* 0x000ea20000000a00 */
[----:B-1----:R-:W-:-:S07]  /*0090*/  IMAD.SHL.U32 R0, R0, 0x4, RZ ;  /* 0x0000000400007824 */ /* 0x002fce00078e00ff */
[----:B------:R-:W1:Y:S01]  /*00a0*/  LDC.64 R50, c[0x0][0x228] ;  /* 0x00008a00ff327b82 */ /* 0x000e620000000a00 */
[----:B---3--:R-:W-:Y:S02]  /*00b0*/  SHF.R.S32.HI R10, RZ, 0x15, R5 ;  /* 0x00000015ff0a7819 */ /* 0x008fe40000011405 */
[----:B------:R-:W-:Y:S02]  /*00c0*/  LOP3.LUT R0, R0, 0x1fc, RZ, 0xc0, !PT ;  /* 0x000001fc00007812 */ /* 0x000fe400078ec0ff */
[----:B------:R-:W-:-:S03]  /*00d0*/  SGXT R10, R10, 0x1 ;  /* 0x000000010a0a781a */ /* 0x000fc60000000200 */
[----:B------:R-:W-:-:S05]  /*00e0*/  IMAD R3, R5, 0x400, R0 ;  /* 0x0000040005037824 */ /* 0x000fca00078e0200 */
[----:B------:R-:W-:Y:S02]  /*00f0*/  SHF.R.S32.HI R0, RZ, 0x1f, R3 ;  /* 0x0000001fff007819 */ /* 0x000fe40000011403 */
[----:B------:R-:W-:Y:S02]  /*0100*/  IADD3 R5, R3, 0x2, RZ ;  /* 0x0000000203057810 */ /* 0x000fe40007ffe0ff */
[----:B------:R-:W-:Y:S02]  /*0110*/  LEA.HI R2, R0, R3, RZ, 0x6 ;  /* 0x0000000300027211 */ /* 0x000fe400078f30ff */
[----:B------:R-:W-:Y:S02]  /*0120*/  LEA.HI R8, R10, R5, RZ, 0x6 ;  /* 0x000000050a087211 */ /* 0x000fe400078f30ff */
[----:B------:R-:W-:Y:S02]  /*0130*/  SHF.R.S32.HI R6, RZ, 0x6, R2 ;  /* 0x00000006ff067819 */ /* 0x000fe40000011402 */
[----:B------:R-:W-:-:S02]  /*0140*/  LOP3.LUT R2, R2, 0xffffffc0, RZ, 0xc0, !PT ;  /* 0xffffffc002027812 */ /* 0x000fc400078ec0ff */
[----:B------:R-:W-:Y:S02]  /*0150*/  LEA.HI R4, R6, R6, RZ, 0x6 ;  /* 0x0000000606047211 */ /* 0x000fe400078f30ff */
[----:B------:R-:W-:Y:S02]  /*0160*/  LOP3.LUT R8, R8, 0xffffffc0, RZ, 0xc0, !PT ;  /* 0xffffffc008087812 */ /* 0x000fe400078ec0ff */
[----:B------:R-:W-:Y:S01]  /*0170*/  LOP3.LUT R7, R4, 0xffffffc0, RZ, 0xc0, !PT ;  /* 0xffffffc004077812 */ /* 0x000fe200078ec0ff */
[----:B------:R-:W-:-:S04]  /*0180*/  IMAD.IADD R4, R3, 0x1, -R2 ;  /* 0x0000000103047824 */ /* 0x000fc800078e0a02 */
[----:B------:R-:W-:Y:S02]  /*0190*/  IMAD.IADD R2, R6, 0x1, -R7 ;  /* 0x0000000106027824 */ /* 0x000fe400078e0a07 */
[----:B----4-:R-:W-:-:S04]  /*01a0*/  IMAD.WIDE R28, R4, 0x8, R16 ;  /* 0x00000008041c7825 */ /* 0x010fc800078e0210 */
[----:B--2---:R-:W-:Y:S02]  /*01b0*/  IMAD.WIDE R6, R2, 0x8, R24 ;  /* 0x0000000802067825 */ /* 0x004fe400078e0218 */
[----:B------:R-:W2:Y:S04]  /*01c0*/  LDG.E.EL.128 R28, desc[UR4][R28.64] ;  /* 0x000000041c1c7981 */ /* 0x000ea8000c2e1d00 */
[----:B------:R-:W3:Y:S01]  /*01d0*/  LDG.E.EL.64 R6, desc[UR4][R6.64] ;  /* 0x0000000406067981 */ /* 0x000ee2000c2e1b00 */
[----:B------:R-:W-:-:S05]  /*01e0*/  IADD3 R5, R5, -R8, RZ ;  /* 0x8000000805057210 */ /* 0x000fca0007ffe0ff */
[----:B------:R-:W-:-:S04]  /*01f0*/  IMAD.WIDE R16, R5, 0x8, R16 ;  /* 0x0000000805107825 */ /* 0x000fc800078e0210 */
[----:B-----5:R-:W-:Y:S02]  /*0200*/  IMAD.WIDE R20, R4, 0x8, R12 ;  /* 0x0000000804147825 */ /* 0x020fe400078e020c */
[----:B------:R-:W4:Y:S04]  /*0210*/  LDG.E.EL.128 R16, desc[UR4][R16.64] ;  /* 0x0000000410107981 */ /* 0x000f28000c2e1d00 */
[----:B------:R-:W5:Y:S01]  /*0220*/  LDG.E.EL.128 R20, desc[UR4][R20.64] ;  /* 0x0000000414147981 */ /* 0x000f62000c2e1d00 */
[----:B0-----:R-:W-:-:S04]  /*0230*/  IMAD.WIDE R34, R2, 0x8, R26 ;  /* 0x0000000802227825 */ /* 0x001fc800078e021a */
[----:B------:R-:W-:Y:S02]  /*0240*/  IMAD.WIDE R12, R5, 0x8, R12 ;  /* 0x00000008050c7825 */ /* 0x000fe400078e020c */
[----:B------:R-:W4:Y:S04]  /*0250*/  LDG.E.EL.64 R34, desc[UR4][R34.64] ;  /* 0x0000000422227981 */ /* 0x000f28000c2e1b00 */
[----:B------:R-:W4:Y:S01]  /*0260*/  LDG.E.EL.128 R12, desc[UR4][R12.64] ;  /* 0x000000040c0c7981 */ /* 0x000f22000c2e1d00 */
[----:B---3--:R-:W-:-:S04]  /*0270*/  SHF.R.U32.HI R5, RZ, 0x1d, R7 ;  /* 0x0000001dff057819 */ /* 0x008fc80000011607 */
[----:B------:R-:W-:Y:S02]  /*0280*/  LOP3.LUT R5, R5, 0x4, RZ, 0xc0, !PT ;  /* 0x0000000405057812 */ /* 0x000fe400078ec0ff */
[C---:B--2---:R-:W-:Y:S02]  /*0290*/  LEA R32, P0, R28.reuse, UR6, 0x2 ;  /* 0x000000061c207c11 */ /* 0x044fe4000f8010ff */
[----:B------:R-:W-:Y:S02]  /*02a0*/  IADD3 R40, P3, R6, R5, RZ ;  /* 0x0000000506287210 */ /* 0x000fe40007f7e0ff */
[----:B------:R-:W-:Y:S02]  /*02b0*/  SHF.R.U32.HI R8, RZ, 0x1b, R31 ;  /* 0x0000001bff087819 */ /* 0x000fe4000001161f */
[----:B------:R-:W-:Y:S01]  /*02c0*/  SHF.R.U32.HI R11, RZ, 0x1b, R29 ;  /* 0x0000001bff0b7819 */ /* 0x000fe2000001161d */
[----:B------:R-:W-:Y:S01]  /*02d0*/  IMAD.X R33, RZ, RZ, R7, P3 ;  /* 0x000000ffff217224 */ /* 0x000fe200018e0607 */
[----:B------:R-:W-:-:S02]  /*02e0*/  LEA.HI.X R28, R28, UR7, R29, 0x2, P0 ;  /* 0x000000071c1c7c11 */ /* 0x000fc400080f141d */
[----:B------:R-:W-:Y:S02]  /*02f0*/  LEA R9, P0, R30, UR6, 0x2 ;  /* 0x000000061e097c11 */ /* 0x000fe4000f8010ff */
[----:B------:R-:W-:Y:S02]  /*0300*/  LOP3.LUT R8, R8, 0x10, RZ, 0xc0, !PT ;  /* 0x0000001008087812 */ /* 0x000fe400078ec0ff */
[----:B------:R-:W-:Y:S02]  /*0310*/  LOP3.LUT R11, R11, 0x10, RZ, 0xc0, !PT ;  /* 0x000000100b0b7812 */ /* 0x000fe400078ec0ff */
[----:B------:R-:W-:Y:S02]  /*0320*/  LEA.HI.X R30, R30, UR7, R31, 0x2, P0 ;  /* 0x000000071e1e7c11 */ /* 0x000fe400080f141f */
[----:B------:R-:W-:Y:S02]  /*0330*/  IADD3 R5, P1, R8, R9, RZ ;  /* 0x0000000908057210 */ /* 0x000fe40007f3e0ff */
[C---:B------:R-:W-:Y:S01]  /*0340*/  SHF.L.U64.HI R33, R40.reuse, 0x4, R33 ;  /* 0x0000000428217819 */ /* 0x040fe20000010221 */
[----:B------:R-:W-:Y:S01]  /*0350*/  IMAD.SHL.U32 R40, R40, 0x10, RZ ;  /* 0x0000001028287824 */ /* 0x000fe200078e00ff */
[----:B------:R-:W-:-:S02]  /*0360*/  IADD3 R6, P0, R11, R32, RZ ;  /* 0x000000200b067210 */ /* 0x000fc40007f1e0ff */
[----:B------:R-:W-:Y:S01]  /*0370*/  LEA.HI R11, R10, R3, RZ, 0xc ;  /* 0x000000030a0b7211 */ /* 0x000fe200078f60ff */
[----:B------:R-:W-:Y:S01]  /*0380*/  IMAD.X R8, RZ, RZ, R30, P1 ;  /* 0x000000ffff087224 */ /* 0x000fe200008e061e */
[----:B------:R-:W-:Y:S02]  /*0390*/  IADD3.X R7, RZ, R28, RZ, P0, !PT ;  /* 0x0000001cff077210 */ /* 0x000fe400007fe4ff */
[----:B----4-:R-:W-:Y:S02]  /*03a0*/  LEA R36, P2, R16, UR6, 0x2 ;  /* 0x0000000610247c11 */ /* 0x010fe4000f8410ff */
[----:B------:R-:W-:Y:S02]  /*03b0*/  IADD3 R30, P0, R40, R6, RZ ;  /* 0x00000006281e7210 */ /* 0x000fe40007f1e0ff */
[----:B------:R-:W-:Y:S02]  /*03c0*/  SHF.R.S32.HI R11, RZ, 0xc, R11 ;  /* 0x0000000cff0b7819 */ /* 0x000fe4000001140b */
[----:B------:R-:W-:-:S02]  /*03d0*/  SHF.R.U32.HI R37, RZ, 0x1b, R17 ;  /* 0x0000001bff257819 */ /* 0x000fc40000011611 */
[----:B------:R-:W-:Y:S02]  /*03e0*/  LEA.HI.X R32, R16, UR7, R17, 0x2, P2 ;  /* 0x0000000710207c11 */ /* 0x000fe400090f1411 */
[----:B------:R-:W-:Y:S01]  /*03f0*/  IADD3.X R31, R33, R7, RZ, P0, !PT ;  /* 0x00000007211f7210 */ /* 0x000fe200007fe4ff */
[----:B------:R-:W-:Y:S01]  /*0400*/  IMAD.SHL.U32 R9, R11, 0x10, RZ ;  /* 0x000000100b097824 */ /* 0x000fe200078e00ff */
[----:B------:R-:W-:Y:S02]  /*0410*/  LEA R17, P0, R18, UR6, 0x2 ;  /* 0x0000000612117c11 */ /* 0x000fe4000f8010ff */
[----:B------:R-:W-:Y:S02]  /*0420*/  IADD3 R28, P1, R40, R5, RZ ;  /* 0x00000005281c7210 */ /* 0x000fe40007f3e0ff */
[----:B------:R-:W-:Y:S02]  /*0430*/  SHF.R.U32.HI R16, RZ, 0x1b, R19 ;  /* 0x0000001bff107819 */ /* 0x000fe40000011613 */
[----:B------:R-:W-:-:S02]  /*0440*/  LOP3.LUT R37, R37, 0x10, RZ, 0xc0, !PT ;  /* 0x0000001025257812 */ /* 0x000fc400078ec0ff */
[----:B-----5:R-:W-:Y:S01]  /*0450*/  SHF.R.U32.HI R38, RZ, 0x1b, R21 ;  /* 0x0000001bff267819 */ /* 0x020fe20000011615 */
[----:B------:R-:W-:Y:S01]  /*0460*/  IMAD.WIDE R30, R9, 0x4, R30 ;  /* 0x00000004091e7825 */ /* 0x000fe200078e021e */
[----:B------:R-:W-:Y:S02]  /*0470*/  LEA.HI.X R41, R18, UR7, R19, 0x2, P0 ;  /* 0x0000000712297c11 */ /* 0x000fe400080f1413 */
[----:B------:R-:W-:Y:S01]  /*0480*/  SHF.R.U32.HI R39, RZ, 0x1b, R23 ;  /* 0x0000001bff277819 */ /* 0x000fe20000011617 */
[----:B------:R-:W-:Y:S01]  /*0490*/  IMAD.X R29, R33, 0x1, R8, P1 ;  /* 0x00000001211d7824 */ /* 0x000fe200008e0608 */
[----:B------:R-:W-:Y:S02]  /*04a0*/  LOP3.LUT R16, R16, 0x10, RZ, 0xc0, !PT ;  /* 0x0000001010107812 */ /* 0x000fe400078ec0ff */
[----:B------:R-:W-:Y:S02]  /*04b0*/  IADD3 R18, P0, R37, R36, RZ ;  /* 0x0000002425127210 */ /* 0x000fe40007f1e0ff */
[----:B------:R-:W-:-:S02]  /*04c0*/  LEA R37, P2, R20, UR6, 0x2 ;  /* 0x0000000614257c11 */ /* 0x000fc4000f8410ff */
[----:B------:R-:W-:Y:S02]  /*04d0*/  LEA R36, P3, R22, UR6, 0x2 ;  /* 0x0000000616247c11 */ /* 0x000fe4000f8610ff */
[----:B------:R-:W-:Y:S02]  /*04e0*/  LOP3.LUT R38, R38, 0x10, RZ, 0xc0, !PT ;  /* 0x0000001026267812 */ /* 0x000fe400078ec0ff */
[----:B------:R-:W-:Y:S01]  /*04f0*/  LOP3.LUT R39, R39, 0x10, RZ, 0xc0, !PT ;  /* 0x0000001027277812 */ /* 0x000fe200078ec0ff */
[----:B------:R-:W-:Y:S01]  /*0500*/  IMAD.WIDE R28, R9, 0x4, R28 ;  /* 0x00000004091c7825 */ /* 0x000fe200078e021c */
[----:B------:R-:W-:Y:S02]  /*0510*/  IADD3 R19, P1, R16, R17, RZ ;  /* 0x0000001110137210 */ /* 0x000fe40007f3e0ff */
[----:B------:R0:W2:Y:S01]  /*0520*/  LDG.E.EL R17, desc[UR4][R30.64] ;  /* 0x000000041e117981 */ /* 0x0000a2000c2e1900 */
[----:B------:R-:W-:Y:S02]  /*0530*/  LEA.HI.X R20, R20, UR7, R21, 0x2, P2 ;  /* 0x0000000714147c11 */ /* 0x000fe400090f1415 */
[----:B------:R-:W-:Y:S01]  /*0540*/  LEA.HI.X R22, R22, UR7, R23, 0x2, P3 ;  /* 0x0000000716167c11 */ /* 0x000fe200098f1417 */
[----:B------:R3:W4:Y:S01]  /*0550*/  LDG.E.EL R16, desc[UR4][R28.64] ;  /* 0x000000041c107981 */ /* 0x000722000c2e1900 */
[----:B------:R-:W-:-:S02]  /*0560*/  IADD3 R38, P2, R38, R37, RZ ;  /* 0x0000002526267210 */ /* 0x000fc40007f5e0ff */
[----:B------:R-:W-:Y:S01]  /*0570*/  IADD3 R39, P3, R39, R36, RZ ;  /* 0x0000002427277210 */ /* 0x000fe20007f7e0ff */
[----:B0-----:R-:W-:Y:S01]  /*0580*/  IMAD.X R31, RZ, RZ, R32, P0 ;  /* 0x000000ffff1f7224 */ /* 0x001fe200000e0620 */
[----:B------:R-:W-:-:S03]  /*0590*/  IADD3 R46, P0, R40, R18, RZ ;  /* 0x00000012282e7210 */ /* 0x000fc60007f1e0ff */
[----:B------:R-:W-:Y:S02]  /*05a0*/  IMAD.X R30, RZ, RZ, R22, P3 ;  /* 0x000000ffff1e7224 */ /* 0x000fe400018e0616 */
[----:B---3--:R-:W-:Y:S01]  /*05b0*/  IMAD.X R28, RZ, RZ, R20, P2 ;  /* 0x000000ffff1c7224 */ /* 0x008fe200010e0614 */
[----:B------:R-:W-:Y:S01]  /*05c0*/  IADD3 R42, P2, R38, R40, RZ ;  /* 0x00000028262a7210 */ /* 0x000fe20007f5e0ff */
[----:B------:R-:W-:Y:S01]  /*05d0*/  IMAD.X R47, R33, 0x1, R31, P0 ;  /* 0x00000001212f7824 */ /* 0x000fe200000e061f */
[----:B------:R-:W-:Y:S02]  /*05e0*/  IADD3 R36, P0, R39, R40, RZ ;  /* 0x0000002827247210 */ /* 0x000fe40007f1e0ff */
[----:B------:R-:W-:Y:S01]  /*05f0*/  SHF.R.U32.HI R49, RZ, 0x1d, R35 ;  /* 0x0000001dff317819 */ /* 0x000fe20000011623 */
[----:B------:R-:W-:Y:S01]  /*0600*/  IMAD.X R43, R28, 0x1, R33, P2 ;  /* 0x000000011c2b7824 */ /* 0x000fe200010e0621 */
[----:B------:R-:W-:Y:S02]  /*0610*/  IADD3.X R29, RZ, R41, RZ, P1, !PT ;  /* 0x00000029ff1d7210 */ /* 0x000fe40000ffe4ff */
[----:B------:R-:W-:Y:S01]  /*0620*/  IADD3.X R37, R30, R33, RZ, P0, !PT ;  /* 0x000000211e257210 */ /* 0x000fe200007fe4ff */
[----:B------:R-:W-:Y:S01]  /*0630*/  IMAD.WIDE R46, R9, 0x4, R46 ;  /* 0x00000004092e7825 */ /* 0x000fe200078e022e */
[----:B------:R-:W-:-:S02]  /*0640*/  LEA R41, P0, R12, UR6, 0x2 ;  /* 0x000000060c297c11 */ /* 0x000fc4000f8010ff */
[----:B------:R-:W-:Y:S01]  /*0650*/  SHF.R.U32.HI R32, RZ, 0x1b, R13 ;  /* 0x0000001bff207819 */ /* 0x000fe2000001160d */
[----:B------:R-:W-:Y:S01]  /*0660*/  IMAD.WIDE R42, R9, 0x4, R42 ;  /* 0x00000004092a7825 */ /* 0x000fe200078e022a */
[----:B------:R-:W-:Y:S01]  /*0670*/  LOP3.LUT R49, R49, 0x4, RZ, 0xc0, !PT ;  /* 0x0000000431317812 */ /* 0x000fe200078ec0ff */
[----:B------:R0:W3:Y:S01]  /*0680*/  LDG.E.EL R23, desc[UR4][R46.64] ;  /* 0x000000042e177981 */ /* 0x0000e2000c2e1900 */
[----:B------:R-:W-:Y:S02]  /*0690*/  IADD3 R44, P1, R40, R19, RZ ;  /* 0x00000013282c7210 */ /* 0x000fe40007f3e0ff */
[----:B------:R-:W-:Y:S01]  /*06a0*/  LEA.HI.X R13, R12, UR7, R13, 0x2, P0 ;  /* 0x000000070c0d7c11 */ /* 0x000fe200080f140d */
[----:B------:R5:W2:Y:S01]  /*06b0*/  LDG.E.EL R21, desc[UR4][R42.64] ;  /* 0x000000042a157981 */ /* 0x000aa2000c2e1900 */
[----:B------:R-:W-:Y:S02]  /*06c0*/  LOP3.LUT R12, R32, 0x10, RZ, 0xc0, !PT ;  /* 0x00000010200c7812 */ /* 0x000fe400078ec0ff */
[----:B------:R-:W-:-:S02]  /*06d0*/  IADD3 R52, P0, R34, R49, RZ ;  /* 0x0000003122347210 */ /* 0x000fc40007f1e0ff */
[----:B------:R-:W-:Y:S02]  /*06e0*/  IADD3.X R45, R33, R29, RZ, P1, !PT ;  /* 0x0000001d212d7210 */ /* 0x000fe40000ffe4ff */
[----:B0-----:R-:W-:Y:S02]  /*06f0*/  SHF.R.U32.HI R47, RZ, 0x1b, R15 ;  /* 0x0000001bff2f7819 */ /* 0x001fe4000001160f */
[----:B-----5:R-:W-:Y:S01]  /*0700*/  IADD3 R42, P1, R12, R41, RZ ;  /* 0x000000290c2a7210 */ /* 0x020fe20007f3e0ff */
[----:B------:R-:W-:Y:S01]  /*0710*/  IMAD.X R43, RZ, RZ, R35, P0 ;  /* 0x000000ffff2b7224 */ /* 0x000fe200000e0623 */
[C---:B------:R-:W-:Y:S02]  /*0720*/  LEA R32, P2, R14.reuse, UR6, 0x2 ;  /* 0x000000060e207c11 */ /* 0x040fe4000f8410ff */
[----:B------:R-:W-:Y:S01]  /*0730*/  LOP3.LUT R47, R47, 0x10, RZ, 0xc0, !PT ;  /* 0x000000102f2f7812 */ /* 0x000fe200078ec0ff */
[----:B------:R-:W-:Y:S01]  /*0740*/  IMAD.X R46, RZ, RZ, R13, P1 ;  /* 0x000000ffff2e7224 */ /* 0x000fe200008e060d */
[----:B------:R-:W-:-:S02]  /*0750*/  LEA.HI.X R48, R14, UR7, R15, 0x2, P2 ;  /* 0x000000070e307c11 */ /* 0x000fc400090f140f */
[----:B------:R-:W-:Y:S02]  /*0760*/  IADD3 R47, P1, R47, R32, RZ ;  /* 0x000000202f2f7210 */ /* 0x000fe40007f3e0ff */
[C---:B------:R-:W-:Y:S02]  /*0770*/  SHF.L.U64.HI R43, R52.reuse, 0x4, R43 ;  /* 0x00000004342b7819 */ /* 0x040fe4000001022b */
[----:B------:R-:W-:Y:S02]  /*0780*/  SHF.L.U32 R52, R52, 0x4, RZ ;  /* 0x0000000434347819 */ /* 0x000fe400000006ff */
[----:B------:R-:W-:Y:S01]  /*0790*/  IADD3 R12, P0, R42, R40, RZ ;  /* 0x000000282a0c7210 */ /* 0x000fe20007f1e0ff */
[----:B------:R-:W-:Y:S01]  /*07a0*/  IMAD.X R48, RZ, RZ, R48, P1 ;  /* 0x000000ffff307224 */ /* 0x000fe200008e0630 */
[----:B------:R-:W-:Y:S01]  /*07b0*/  IADD3 R54, P1, R5, R52, RZ ;  /* 0x0000003405367210 */ /* 0x000fe20007f3e0ff */
[----:B------:R-:W-:-:S04]  /*07c0*/  IMAD.WIDE R36, R9, 0x4, R36 ;  /* 0x0000000409247825 */ /* 0x000fc800078e0224 */
[----:B------:R-:W-:Y:S01]  /*07d0*/  IMAD.X R13, R46, 0x1, R33, P0 ;  /* 0x000000012e0d7824 */ /* 0x000fe200000e0621 */
[----:B------:R-:W-:Y:S01]  /*07e0*/  IADD3 R56, P0, R52, R6, RZ ;  /* 0x0000000634387210 */ /* 0x000fe20007f1e0ff */
[----:B------:R-:W-:Y:S01]  /*07f0*/  IMAD.X R55, R8, 0x1, R43, P1 ;  /* 0x0000000108377824 */ /* 0x000fe200008e062b */
[----:B------:R0:W5:Y:S01]  /*0800*/  LDG.E.EL R20, desc[UR4][R36.64] ;  /* 0x0000000424147981 */ /* 0x000162000c2e1900 */
[----:B------:R-:W-:Y:S01]  /*0810*/  IMAD.WIDE R12, R9, 0x4, R12 ;  /* 0x00000004090c7825 */ /* 0x000fe200078e020c */
[----:B------:R-:W-:-:S03]  /*0820*/  IADD3 R40, P3, R47, R40, RZ ;  /* 0x000000282f287210 */ /* 0x000fc60007f7e0ff */
[----:B------:R-:W-:Y:S01]  /*0830*/  IMAD.X R57, R43, 0x1, R7, P0 ;  /* 0x000000012b397824 */ /* 0x000fe200000e0607 */
[----:B------:R-:W-:Y:S01]  /*0840*/  IADD3 R14, P0, R19, R52, RZ ;  /* 0x00000034130e7210 */ /* 0x000fe20007f1e0ff */
[C---:B------:R-:W-:Y:S01]  /*0850*/  IMAD.WIDE R44, R9.reuse, 0x4, R44 ;  /* 0x00000004092c7825 */ /* 0x040fe200078e022c */
[----:B------:R-:W-:Y:S01]  /*0860*/  IADD3 R60, P1, R38, R52, RZ ;  /* 0x00000034263c7210 */ /* 0x000fe20007f3e0ff */
[----:B------:R1:W2:Y:S01]  /*0870*/  LDG.E.EL R35, desc[UR4][R12.64] ;  /* 0x000000040c237981 */ /* 0x0002a2000c2e1900 */
[----:B0-----:R-:W-:Y:S01]  /*0880*/  IADD3 R36, P2, R18, R52, RZ ;  /* 0x0000003412247210 */ /* 0x001fe20007f5e0ff */
[----:B------:R-:W-:Y:S01]  /*0890*/  IMAD.WIDE R54, R9, 0x4, R54 ;  /* 0x0000000409367825 */ /* 0x000fe200078e0236 */
[----:B------:R-:W-:Y:S01]  /*08a0*/  IADD3.X R41, R48, R33, RZ, P3, !PT ;  /* 0x0000002130297210 */ /* 0x000fe20001ffe4ff */
[----:B------:R0:W2:Y:S01]  /*08b0*/  LDG.E.EL R22, desc[UR4][R44.64] ;  /* 0x000000042c167981 */ /* 0x0000a2000c2e1900 */
[----:B------:R-:W-:Y:S01]  /*08c0*/  IADD3.X R37, R31, R43, RZ, P2, !PT ;  /* 0x0000002b1f257210 */ /* 0x000fe200017fe4ff */
[----:B------:R-:W-:-:S02]  /*08d0*/  IMAD.X R15, R29, 0x1, R43, P0 ;  /* 0x000000011d0f7824 */ /* 0x000fc400000e062b */
[----:B------:R0:W2:Y:S01]  /*08e0*/  LDG.E.EL R33, desc[UR4][R54.64] ;  /* 0x0000000436217981 */ /* 0x0000a2000c2e1900 */
[--C-:B------:R-:W-:Y:S01]  /*08f0*/  IMAD.X R61, R28, 0x1, R43.reuse, P1 ;  /* 0x000000011c3d7824 */ /* 0x100fe200008e062b */
[----:B-1----:R-:W1:Y:S01]  /*0900*/  LDC.64 R12, c[0x0][0x230] ;  /* 0x00008c00ff0c7b82 */ /* 0x002e620000000a00 */
[----:B0-----:R-:W-:Y:S02]  /*0910*/  IADD3 R44, P2, R39, R52, RZ ;  /* 0x00000034272c7210 */ /* 0x001fe40007f5e0ff */
[----:B------:R-:W-:Y:S02]  /*0920*/  IADD3 R54, P0, R42, R52, RZ ;  /* 0x000000342a367210 */ /* 0x000fe40007f1e0ff */
[----:B------:R-:W-:Y:S02]  /*0930*/  IADD3 R52, P1, R47, R52, RZ ;  /* 0x000000342f347210 */ /* 0x000fe40007f3e0ff */
[----:B------:R-:W-:Y:S01]  /*0940*/  IADD3.X R45, R30, R43, RZ, P2, !PT ;  /* 0x0000002b1e2d7210 */ /* 0x000fe200017fe4ff */
[----:B------:R-:W-:-:S02]  /*0950*/  IMAD.X R55, R46, 0x1, R43, P0 ;  /* 0x000000012e377824 */ /* 0x000fc400000e062b */
[----:B------:R-:W-:Y:S02]  /*0960*/  IMAD.X R53, R48, 0x1, R43, P1 ;  /* 0x0000000130357824 */ /* 0x000fe400008e062b */
[----:B------:R-:W-:-:S04]  /*0970*/  IMAD.WIDE R40, R9, 0x4, R40 ;  /* 0x0000000409287825 */ /* 0x000fc800078e0228 */
[C---:B------:R-:W-:Y:S02]  /*0980*/  IMAD.WIDE R56, R9.reuse, 0x4, R56 ;  /* 0x0000000409387825 */ /* 0x040fe400078e0238 */
[----:B------:R-:W2:Y:S02]  /*0990*/  LDG.E.EL R40, desc[UR4][R40.64] ;  /* 0x0000000428287981 */ /* 0x000ea4000c2e1900 */
[C---:B------:R-:W-:Y:S02]  /*09a0*/  IMAD.WIDE R36, R9.reuse, 0x4, R36 ;  /* 0x0000000409247825 */ /* 0x040fe400078e0224 */
[----:B------:R1:W2:Y:S02]  /*09b0*/  LDG.E.EL R34, desc[UR4][R56.64] ;  /* 0x0000000438227981 */ /* 0x0002a4000c2e1900 */
[C---:B------:R-:W-:Y:S02]  /*09c0*/  IMAD.WIDE R14, R9.reuse, 0x4, R14 ;  /* 0x00000004090e7825 */ /* 0x040fe400078e020e */
[----:B------:R-:W2:Y:S02]  /*09d0*/  LDG.E.EL R32, desc[UR4][R36.64] ;  /* 0x0000000424207981 */ /* 0x000ea4000c2e1900 */
[----:B------:R-:W-:-:S02]  /*09e0*/  IMAD.WIDE R60, R9, 0x4, R60 ;  /* 0x00000004093c7825 */ /* 0x000fc400078e023c */
[----:B------:R-:W2:Y:S02]  /*09f0*/  LDG.E.EL R15, desc[UR4][R14.64] ;  /* 0x000000040e0f7981 */ /* 0x000ea4000c2e1900 */
[----:B------:R-:W-:-:S04]  /*0a00*/  IMAD.WIDE R44, R9, 0x4, R44 ;  /* 0x00000004092c7825 */ /* 0x000fc800078e022c */
[C---:B------:R-:W-:Y:S01]  /*0a10*/  IMAD.WIDE R54, R9.reuse, 0x4, R54 ;  /* 0x0000000409367825 */ /* 0x040fe200078e0236 */
[----:B------:R0:W2:Y:S03]  /*0a20*/  LDG.E.EL R36, desc[UR4][R44.64] ;  /* 0x000000042c247981 */ /* 0x0000a6000c2e1900 */
[----:B------:R-:W-:Y:S01]  /*0a30*/  IMAD.WIDE R52, R9, 0x4, R52 ;  /* 0x0000000409347825 */ /* 0x000fe200078e0234 */
[----:B------:R-:W-:Y:S01]  /*0a40*/  IADD3 R9, R3, 0x200, RZ ;  /* 0x0000020003097810 */ /* 0x000fe20007ffe0ff */
[----:B------:R-:W2:Y:S03]  /*0a50*/  LDG.E.EL R14, desc[UR4][R60.64] ;  /* 0x000000043c0e7981 */ /* 0x000ea6000c2e1900 */
[CC--:B------:R-:W-:Y:S02]  /*0a60*/  LEA.HI R49, R10.reuse, R9.reuse, RZ, 0xc ;  /* 0x000000090a317211 */ /* 0x0c0fe400078f60ff */
[----:B------:R-:W-:Y:S01]  /*0a70*/  LEA.HI R10, R10, R9, RZ, 0x6 ;  /* 0x000000090a0a7211 */ /* 0x000fe200078f30ff */
[C---:B------:R-:W-:Y:S01]  /*0a80*/  IMAD.WIDE R58, R11.reuse, 0x4, R50 ;  /* 0x000000040b3a7825 */ /* 0x040fe200078e0232 */
[----:B------:R0:W2:Y:S02]  /*0a90*/  LDG.E.EL R44, desc[UR4][R54.64] ;  /* 0x00000004362c7981 */ /* 0x0000a4000c2e1900 */
[----:B------:R-:W-:Y:S01]  /*0aa0*/  SHF.R.S32.HI R10, RZ, 0x6, R10 ;  /* 0x00000006ff0a7819 */ /* 0x000fe2000001140a */
[----:B-1----:R-:W-:Y:S01]  /*0ab0*/  IMAD.WIDE R56, R11, 0x4, R12 ;  /* 0x000000040b387825 */ /* 0x002fe200078e020c */
[----:B------:R-:W-:Y:S01]  /*0ac0*/  SHF.R.S32.HI R49, RZ, 0xc, R49 ;  /* 0x0000000cff317819 */ /* 0x000fe20000011431 */
[----:B------:R-:W2:Y:S01]  /*0ad0*/  LDG.E.EL R37, desc[UR4][R58.64] ;  /* 0x000000043a257981 */ /* 0x000ea2000c2e1900 */
[----:B------:R-:W-:-:S03]  /*0ae0*/  LEA.HI R11, R10, R10, RZ, 0x6 ;  /* 0x0000000a0a0b7211 */ /* 0x000fc600078f30ff */
[----:B------:R-:W2:Y:S01]  /*0af0*/  LDG.E.EL R41, desc[UR4][R56.64] ;  /* 0x0000000438297981 */ /* 0x000ea2000c2e1900 */
[----:B------:R-:W-:-:S05]  /*0b00*/  LOP3.LUT R11, R11, 0xffffffc0, RZ, 0xc0, !PT ;  /* 0xffffffc00b0b7812 */ /* 0x000fca00078ec0ff */
[----:B0-----:R-:W-:-:S04]  /*0b10*/  IMAD.IADD R45, R10, 0x1, -R11 ;  /* 0x000000010a2d7824 */ /* 0x001fc800078e0a0b */
[----:B------:R-:W-:-:S06]  /*0b20*/  IMAD.WIDE R10, R45, 0x8, R26 ;  /* 0x000000082d0a7825 */ /* 0x000fcc00078e021a */
[----:B------:R-:W2:Y:S01]  /*0b30*/  LDG.E.EL.64 R10, desc[UR4][R10.64] ;  /* 0x000000040a0a7981 */ /* 0x000ea2000c2e1b00 */
[----:B------:R-:W-:-:S05]  /*0b40*/  IMAD.WIDE R26, R45, 0x8, R24 ;  /* 0x000000082d1a7825 */ /* 0x000fca00078e0218 */
[----:B------:R-:W3:Y:S01]  /*0b50*/  LDG.E.EL.64 R24, desc[UR4][R26.64] ;  /* 0x000000041a187981 */ /* 0x000ee2000c2e1b00 */
[----:B------:R-:W-:-:S05]  /*0b60*/  IMAD.WIDE R50, R49, 0x4, R50 ;  /* 0x0000000431327825 */ /* 0x000fca00078e0232 */
[----:B------:R0:W4:Y:S01]  /*0b70*/  LDG.E.EL R43, desc[UR4][R50.64] ;  /* 0x00000004322b7981 */ /* 0x000122000c2e1900 */
[C---:B------:R-:W-:Y:S01]  /*0b80*/  IMAD.WIDE R12, R49.reuse, 0x4, R12 ;  /* 0x00000004310c7825 */ /* 0x040fe200078e020c */
[----:B------:R-:W-:-:S05]  /*0b90*/  SHF.L.U32 R49, R49, 0x4, RZ ;  /* 0x0000000431317819 */ /* 0x000fca00000006ff */
[----:B------:R-:W4:Y:S01]  /*0ba0*/  LDG.E.EL R12, desc[UR4][R12.64] ;  /* 0x000000040c0c7981 */ /* 0x000f22000c2e1900 */
[----:B--2---:R-:W-:-:S04]  /*0bb0*/  SHF.R.U32.HI R55, RZ, 0x1d, R11 ;  /* 0x0000001dff377819 */ /* 0x004fc8000001160b */
[----:B------:R-:W-:-:S04]  /*0bc0*/  LOP3.LUT R55, R55, 0x4, RZ, 0xc0, !PT ;  /* 0x0000000437377812 */ /* 0x000fc800078ec0ff */
[----:B------:R-:W-:Y:S02]  /*0bd0*/  IADD3 R54, P0, R10, R55, RZ ;  /* 0x000000370a367210 */ /* 0x000fe40007f1e0ff */
[----:B---3--:R-:W-:-:S04]  /*0be0*/  SHF.R.U32.HI R55, RZ, 0x1d, R25 ;  /* 0x0000001dff377819 */ /* 0x008fc80000011619 */
[----:B------:R-:W-:Y:S02]  /*0bf0*/  LOP3.LUT R55, R55, 0x4, RZ, 0xc0, !PT ;  /* 0x0000000437377812 */ /* 0x000fe400078ec0ff */
[----:B0-----:R-:W-:Y:S02]  /*0c00*/  IADD3.X R51, RZ, R11, RZ, P0, !PT ;  /* 0x0000000bff337210 */ /* 0x001fe400007fe4ff */
[----:B------:R-:W-:Y:S02]  /*0c10*/  IADD3 R50, P0, R24, R55, RZ ;  /* 0x0000003718327210 */ /* 0x000fe40007f1e0ff */
[----:B------:R-:W-:Y:S01]  /*0c20*/  SHF.L.U32 R26, R54, 0x4, RZ ;  /* 0x00000004361a7819 */ /* 0x000fe200000006ff */
[----:B------:R0:W2:Y:S02]  /*0c30*/  LDG.E.EL R24, desc[UR4][R52.64] ;  /* 0x0000000434187981 */ /* 0x0000a4000c2e1900 */
[----:B------:R-:W-:Y:S02]  /*0c40*/  IMAD.X R55, RZ, RZ, R25, P0 ;  /* 0x000000ffff377224 */ /* 0x000fe400000e0619 */
[----:B------:R-:W-:Y:S01]  /*0c50*/  IMAD.SHL.U32 R27, R50, 0x10, RZ ;  /* 0x00000010321b7824 */ /* 0x000fe200078e00ff */
[----:B------:R-:W-:-:S02]  /*0c60*/  SHF.L.U64.HI R25, R54, 0x4, R51 ;  /* 0x0000000436197819 */ /* 0x000fc40000010233 */
[----:B------:R-:W-:Y:S02]  /*0c70*/  IADD3 R10, P0, R26, R6, RZ ;  /* 0x000000061a0a7210 */ /* 0x000fe40007f1e0ff */
[----:B------:R-:W-:Y:S02]  /*0c80*/  SHF.L.U64.HI R51, R50, 0x4, R55 ;  /* 0x0000000432337819 */ /* 0x000fe40000010237 */
[----:B------:R-:W-:Y:S02]  /*0c90*/  IADD3 R6, P1, R27, R6, RZ ;  /* 0x000000061b067210 */ /* 0x000fe40007f3e0ff */
[----:B------:R-:W-:-:S03]  /*0ca0*/  IADD3.X R11, R25, R7, RZ, P0, !PT ;  /* 0x00000007190b7210 */ /* 0x000fc600007fe4ff */
[----:B------:R-:W-:Y:S02]  /*0cb0*/  IMAD.X R7, R51, 0x1, R7, P1 ;  /* 0x0000000133077824 */ /* 0x000fe400008e0607 */
[----:B------:R-:W-:Y:S01]  /*0cc0*/  IMAD.WIDE R58, R49, 0x4, R6 ;  /* 0x00000004313a7825 */ /* 0x000fe200078e0206 */
[----:B------:R-:W-:Y:S02]  /*0cd0*/  IADD3 R6, P0, R26, R5, RZ ;  /* 0x000000051a067210 */ /* 0x000fe40007f1e0ff */
[----:B0-----:R-:W-:Y:S02]  /*0ce0*/  IADD3 R52, P1, R27, R5, RZ ;  /* 0x000000051b347210 */ /* 0x001fe40007f3e0ff */
[----:B------:R-:W3:Y:S01]  /*0cf0*/  LDG.E.EL R50, desc[UR4][R58.64] ;  /* 0x000000043a327981 */ /* 0x000ee2000c2e1900 */
[----:B------:R-:W-:Y:S01]  /*0d00*/  IMAD.X R7, R25, 0x1, R8, P0 ;  /* 0x0000000119077824 */ /* 0x000fe200000e0608 */
[----:B------:R-:W-:Y:S01]  /*0d10*/  IADD3.X R53, R51, R8, RZ, P1, !PT ;  /* 0x0000000833357210 */ /* 0x000fe20000ffe4ff */
[----:B------:R-:W-:Y:S01]  /*0d20*/  IMAD.WIDE R56, R49, 0x4, R6 ;  /* 0x0000000431387825 */ /* 0x000fe200078e0206 */
[----:B------:R-:W-:-:S02]  /*0d30*/  IADD3 R6, P0, R26, R18, RZ ;  /* 0x000000121a067210 */ /* 0x000fc40007f1e0ff */
[----:B------:R-:W-:Y:S01]  /*0d40*/  IADD3 R54, P1, R27, R18, RZ ;  /* 0x000000121b367210 */ /* 0x000fe20007f3e0ff */
[----:B------:R-:W-:Y:S02]  /*0d50*/  IMAD.WIDE R60, R49, 0x4, R52 ;  /* 0x00000004313c7825 */ /* 0x000fe400078e0234 */
[----:B------:R0:W3:Y:S02]  /*0d60*/  LDG.E.EL R52, desc[UR4][R56.64] ;  /* 0x0000000438347981 */ /* 0x0000e4000c2e1900 */
[----:B------:R-:W-:Y:S01]  /*0d70*/  IMAD.X R7, R25, 0x1, R31, P0 ;  /* 0x0000000119077824 */ /* 0x000fe200000e061f */
[----:B------:R-:W-:Y:S01]  /*0d80*/  IADD3.X R55, R51, R31, RZ, P1, !PT ;  /* 0x0000001f33377210 */ /* 0x000fe20000ffe4ff */
[----:B------:R-:W3:Y:S01]  /*0d90*/  LDG.E.EL R8, desc[UR4][R60.64] ;  /* 0x000000043c087981 */ /* 0x000ee2000c2e1900 */
[----:B0-----:R-:W-:Y:S01]  /*0da0*/  IMAD.WIDE R56, R49, 0x4, R6 ;  /* 0x0000000431387825 */ /* 0x001fe200078e0206 */
[----:B------:R-:W-:-:S03]  /*0db0*/  IADD3 R6, P0, R26, R19, RZ ;  /* 0x000000131a067210 */ /* 0x000fc60007f1e0ff */
[----:B------:R-:W-:Y:S01]  /*0dc0*/  IMAD.WIDE R58, R49, 0x4, R54 ;  /* 0x00000004313a7825 */ /* 0x000fe200078e0236 */
[----:B------:R-:W-:Y:S01]  /*0dd0*/  IADD3 R54, P1, R27, R19, RZ ;  /* 0x000000131b367210 */ /* 0x000fe20007f3e0ff */
[----:B------:R0:W3:Y:S02]  /*0de0*/  LDG.E.EL R18, desc[UR4][R56.64] ;  /* 0x0000000438127981 */ /* 0x0000e4000c2e1900 */
[----:B------:R-:W-:Y:S01]  /*0df0*/  IMAD.X R7, R25, 0x1, R29, P0 ;  /* 0x0000000119077824 */ /* 0x000fe200000e061d */
[----:B------:R-:W-:Y:S01]  /*0e00*/  IADD3.X R55, R51, R29, RZ, P1, !PT ;  /* 0x0000001d33377210 */ /* 0x000fe20000ffe4ff */
[----:B0-----:R-:W-:Y:S01]  /*0e10*/  IMAD.WIDE R56, R49, 0x4, R6 ;  /* 0x0000000431387825 */ /* 0x001fe200078e0206 */
[----:B------:R-:W-:-:S03]  /*0e20*/  IADD3 R6, P1, R38, R26, RZ ;  /* 0x0000001a26067210 */ /* 0x000fc60007f3e0ff */
[C---:B------:R-:W-:Y:S01]  /*0e30*/  IMAD.WIDE R60, R49.reuse, 0x4, R54 ;  /* 0x00000004313c7825 */ /* 0x040fe200078e0236 */
[----:B------:R-:W-:Y:S01]  /*0e40*/  IADD3 R54, P0, R38, R27, RZ ;  /* 0x0000001b26367210 */ /* 0x000fe20007f1e0ff */
[----:B------:R0:W3:Y:S02]  /*0e50*/  LDG.E.EL R19, desc[UR4][R56.64] ;  /* 0x0000000438137981 */ /* 0x0000e4000c2e1900 */
[----:B------:R-:W-:Y:S01]  /*0e60*/  IMAD.X R7, R28, 0x1, R25, P1 ;  /* 0x000000011c077824 */ /* 0x000fe200008e0619 */
[----:B------:R-:W-:Y:S01]  /*0e70*/  IADD3.X R55, R28, R51, RZ, P0, !PT ;  /* 0x000000331c377210 */ /* 0x000fe200007fe4ff */
[C---:B------:R-:W-:Y:S01]  /*0e80*/  IMAD.WIDE R10, R49.reuse, 0x4, R10 ;  /* 0x00000004310a7825 */ /* 0x040fe200078e020a */
[----:B------:R1:W3:Y:S03]  /*0e90*/  LDG.E.EL R29, desc[UR4][R60.64] ;  /* 0x000000043c1d7981 */ /* 0x0002e6000c2e1900 */
[C---:B0-----:R-:W-:Y:S01]  /*0ea0*/  IMAD.WIDE R56, R49.reuse, 0x4, R6 ;  /* 0x0000000431387825 */ /* 0x041fe200078e0206 */
[----:B------:R-:W-:Y:S01]  /*0eb0*/  IADD3 R6, P0, R39, R26, RZ ;  /* 0x0000001a27067210 */ /* 0x000fe20007f1e0ff */
[----:B------:R-:W3:Y:S04]  /*0ec0*/  LDG.E.EL R10, desc[UR4][R10.64] ;  /* 0x000000040a0a7981 */ /* 0x000ee8000c2e1900 */
[----:B------:R-:W-:Y:S01]  /*0ed0*/  IMAD.X R7, R30, 0x1, R25, P0 ;  /* 0x000000011e077824 */ /* 0x000fe200000e0619 */
[----:B------:R-:W3:Y:S01]  /*0ee0*/  LDG.E.EL R28, desc[UR4][R56.64] ;  /* 0x00000004381c7981 */ /* 0x000ee2000c2e1900 */
[----:B-1----:R-:W-:-:S03]  /*0ef0*/  IMAD.WIDE R60, R49, 0x4, R6 ;  /* 0x00000004313c7825 */ /* 0x002fc600078e0206 */
[----:B------:R0:W3:Y:S01]  /*0f00*/  LDG.E.EL R11, desc[UR4][R58.64] ;  /* 0x000000043a0b7981 */ /* 0x0000e2000c2e1900 */
[----:B------:R-:W-:Y:S01]  /*0f10*/  IADD3 R6, P2, R42, R26, RZ ;  /* 0x0000001a2a067210 */ /* 0x000fe20007f5e0ff */
[----:B0-----:R-:W-:Y:S01]  /*0f20*/  IMAD.WIDE R58, R49, 0x4, R54 ;  /* 0x00000004313a7825 */ /* 0x001fe200078e0236 */
[----:B------:R-:W-:-:S04]  /*0f30*/  IADD3 R54, P0, R39, R27, RZ ;  /* 0x0000001b27367210 */ /* 0x000fc80007f1e0ff */
[----:B------:R-:W-:Y:S01]  /*0f40*/  IADD3.X R55, R30, R51, RZ, P0, !PT ;  /* 0x000000331e377210 */ /* 0x000fe200007fe4ff */
[----:B------:R-:W-:Y:S01]  /*0f50*/  IMAD.X R7, R46, 0x1, R25, P2 ;  /* 0x000000012e077824 */ /* 0x000fe200010e0619 */
[----:B------:R-:W-:Y:S01]  /*0f60*/  IADD3 R56, P0, R42, R27, RZ ;  /* 0x0000001b2a387210 */ /* 0x000fe20007f1e0ff */
[----:B------:R0:W3:Y:S01]  /*0f70*/  LDG.E.EL R38, desc[UR4][R58.64] ;  /* 0x000000043a267981 */ /* 0x0000e2000c2e1900 */
[----:B------:R-:W-:-:S03]  /*0f80*/  IADD3 R26, P3, R47, R26, RZ ;  /* 0x0000001a2f1a7210 */ /* 0x000fc60007f7e0ff */
[----:B------:R-:W-:Y:S01]  /*0f90*/  IMAD.X R57, R46, 0x1, R51, P0 ;  /* 0x000000012e397824 */ /* 0x000fe200000e0633 */
[----:B------:R1:W3:Y:S01]  /*0fa0*/  LDG.E.EL R30, desc[UR4][R60.64] ;  /* 0x000000043c1e7981 */ /* 0x0002e2000c2e1900 */
[----:B0-----:R-:W-:Y:S01]  /*0fb0*/  IADD3 R58, P1, R47, R27, RZ ;  /* 0x0000001b2f3a7210 */ /* 0x001fe20007f3e0ff */
[C---:B------:R-:W-:Y:S02]  /*0fc0*/  IMAD.WIDE R46, R49.reuse, 0x4, R6 ;  /* 0x00000004312e7825 */ /* 0x040fe400078e0206 */
[----:B------:R-:W0:Y:S01]  /*0fd0*/  LDC.64 R6, c[0x0][0x248] ;  /* 0x00009200ff067b82 */ /* 0x000e220000000a00 */
[----:B------:R-:W-:Y:S02]  /*0fe0*/  IADD3.X R59, R48, R51, RZ, P1, !PT ;  /* 0x00000033303b7210 */ /* 0x000fe40000ffe4ff */
[----:B------:R-:W-:Y:S01]  /*0ff0*/  IADD3.X R27, R48, R25, RZ, P3, !PT ;  /* 0x00000019301b7210 */ /* 0x000fe20001ffe4ff */
[C---:B------:R-:W-:Y:S01]  /*1000*/  IMAD.WIDE R54, R49.reuse, 0x4, R54 ;  /* 0x0000000431367825 */ /* 0x040fe200078e0236 */
[----:B------:R-:W3:Y:S03]  /*1010*/  LDG.E.EL R46, desc[UR4][R46.64] ;  /* 0x000000042e2e7981 */ /* 0x000ee6000c2e1900 */
[----:B------:R-:W-:-:S02]  /*1020*/  IMAD.WIDE R56, R49, 0x4, R56 ;  /* 0x0000000431387825 */ /* 0x000fc400078e0238 */
[----:B------:R-:W3:Y:S02]  /*1030*/  LDG.E.EL R54, desc[UR4][R54.64] ;  /* 0x0000000436367981 */ /* 0x000ee4000c2e1900 */
[C---:B------:R-:W-:Y:S02]  /*1040*/  IMAD.WIDE R58, R49.reuse, 0x4, R58 ;  /* 0x00000004313a7825 */ /* 0x040fe400078e023a */
[----:B------:R-:W3:Y:S02]  /*1050*/  LDG.E.EL R56, desc[UR4][R56.64] ;  /* 0x0000000438387981 */ /* 0x000ee4000c2e1900 */
[----:B------:R-:W-:Y:S02]  /*1060*/  IMAD.WIDE R26, R49, 0x4, R26 ;  /* 0x00000004311a7825 */ /* 0x000fe400078e021a */
[----:B------:R-:W3:Y:S01]  /*1070*/  LDG.E.EL R58, desc[UR4][R58.64] ;  /* 0x000000043a3a7981 */ /* 0x000ee2000c2e1900 */
[----:B------:R-:W1:Y:S03]  /*1080*/  LDC.64 R48, c[0x0][0x250] ;  /* 0x00009400ff307b82 */ /* 0x000e660000000a00 */
[----:B------:R-:W3:Y:S01]  /*1090*/  LDG.E.EL R26, desc[UR4][R26.64] ;  /* 0x000000041a1a7981 */ /* 0x000ee2000c2e1900 */
[----:B0-----:R-:W-:-:S06]  /*10a0*/  IMAD.WIDE R6, R4, 0x4, R6 ;  /* 0x0000000404067825 */ /* 0x001fcc00078e0206 */
[----:B------:R-:W3:Y:S01]  /*10b0*/  LDG.E.EL.128 R4, desc[UR4][R6.64] ;  /* 0x0000000406047981 */ /* 0x000ee2000c2e1d00 */
[----:B-1----:R-:W-:-:S04]  /*10c0*/  IMAD.WIDE R60, R2, 0x4, R48 ;  /* 0x00000004023c7825 */ /* 0x002fc800078e0230 */
[----:B------:R-:W-:Y:S02]  /*10d0*/  IMAD.WIDE R48, R45, 0x4, R48 ;  /* 0x000000042d307825 */ /* 0x000fe400078e0230 */
[----:B------:R-:W3:Y:S04]  /*10e0*/  LDG.E.EL R60, desc[UR4][R60.64] ;  /* 0x000000043c3c7981 */ /* 0x000ee8000c2e1900 */
[----:B------:R0:W3:Y:S01]  /*10f0*/  LDG.E.EL R48, desc[UR4][R48.64] ;  /* 0x0000000430307981 */ /* 0x0000e2000c2e1900 */
[----:B------:R-:W-:-:S04]  /*1100*/  SHF.R.S32.HI R2, RZ, 0x1f, R9 ;  /* 0x0000001fff027819 */ /* 0x000fc80000011409 */
[----:B------:R-:W-:-:S04]  /*1110*/  LEA.HI R25, R2, R9, RZ, 0x12 ;  /* 0x0000000902197211 */ /* 0x000fc800078f90ff */
[----:B------:R-:W-:Y:S01]  /*1120*/  LOP3.LUT R42, R25, 0xfffc0000, RZ, 0xc0, !PT ;  /* 0xfffc0000192a7812 */ /* 0x000fe200078ec0ff */
[C---:B------:R-:W-:Y:S01]  /*1130*/  FADD R21, -R37.reuse, R21 ;  /* 0x0000001525157221 */ /* 0x040fe20000000100 */
[----:B------:R-:W-:Y:S02]  /*1140*/  LEA.HI R0, R0, R3, RZ, 0x12 ;  /* 0x0000000300007211 */ /* 0x000fe400078f90ff */
[----:B------:R-:W-:Y:S01]  /*1150*/  IADD3 R9, R9, -R42, RZ ;  /* 0x8000002a09097210 */ /* 0x000fe20007ffe0ff */
[----:B------:R-:W-:Y:S01]  /*1160*/  FADD R42, -R37, R17 ;  /* 0x00000011252a7221 */ /* 0x000fe20000000100 */
[----:B------:R-:W-:Y:S01]  /*1170*/  LOP3.LUT R2, R0, 0xfffc0000, RZ, 0xc0, !PT ;  /* 0xfffc000000027812 */ /* 0x000fe200078ec0ff */
[C---:B------:R-:W-:Y:S02]  /*1180*/  FMUL R21, R41.reuse, R21 ;  /* 0x0000001529157220 */ /* 0x040fe40000400000 */
[----:B------:R-:W-:Y:S02]  /*1190*/  FMUL R42, R41, R42 ;  /* 0x0000002a292a7220 */ /* 0x000fe40000400000 */
[----:B------:R-:W-:Y:S01]  /*11a0*/  IMAD.IADD R3, R3, 0x1, -R2 ;  /* 0x0000000103037824 */ /* 0x000fe200078e0a02 */
[----:B------:R-:W-:Y:S01]  /*11b0*/  SHF.R.S32.HI R2, RZ, 0x12, R25 ;  /* 0x00000012ff027819 */ /* 0x000fe20000011419 */
[C---:B------:R-:W-:Y:S01]  /*11c0*/  FADD R34, -R37.reuse, R34 ;  /* 0x0000002225227221 */ /* 0x040fe20000000100 */
[C---:B------:R-:W-:Y:S01]  /*11d0*/  FSETP.GEU.AND P0, PT, R42.reuse, RZ, PT ;  /* 0x000000ff2a00720b */ /* 0x040fe20003f0e000 */
[----:B------:R-:W-:Y:S01]  /*11e0*/  FADD R14, -R37, R14 ;  /* 0x0000000e250e7221 */ /* 0x000fe20000000100 */
[----:B------:R-:W-:Y:S01]  /*11f0*/  FSETP.GEU.AND P1, PT, R21, RZ, PT ;  /* 0x000000ff1500720b */ /* 0x000fe20003f2e000 */
[C---:B------:R-:W-:Y:S01]  /*1200*/  FADD R33, -R37.reuse, R33 ;  /* 0x0000002125217221 */ /* 0x040fe20000000100 */
[----:B------:R-:W-:Y:S01]  /*1210*/  SHF.R.S32.HI R0, RZ, 0x12, R0 ;  /* 0x00000012ff007819 */ /* 0x000fe20000011400 */
[C---:B----4-:R-:W-:Y:S01]  /*1220*/  FADD R16, -R37.reuse, R16 ;  /* 0x0000001025107221 */ /* 0x050fe20000000100 */
[C---:B------:R-:W-:Y:S01]  /*1230*/  FADD R23, -R37.reuse, R23 ;  /* 0x0000001725177221 */ /* 0x040fe20000000100 */
[C---:B------:R-:W-:Y:S01]  /*1240*/  FADD R22, -R37.reuse, R22 ;  /* 0x0000001625167221 */ /* 0x040fe20000000100 */
[C---:B-----5:R-:W-:Y:S01]  /*1250*/  FADD R20, -R37.reuse, R20 ;  /* 0x0000001425147221 */ /* 0x060fe20000000100 */
[C---:B------:R-:W-:Y:S01]  /*1260*/  FADD R35, -R37.reuse, R35 ;  /* 0x0000002325237221 */ /* 0x040fe20000000100 */
[C---:B------:R-:W-:Y:S01]  /*1270*/  FADD R40, -R37.reuse, R40 ;  /* 0x0000002825287221 */ /* 0x040fe20000000100 */
[C---:B------:R-:W-:Y:S01]  /*1280*/  FADD R32, -R37.reuse, R32 ;  /* 0x0000002025207221 */ /* 0x040fe20000000100 */
[C---:B------:R-:W-:Y:S01]  /*1290*/  FADD R15, -R37.reuse, R15 ;  /* 0x0000000f250f7221 */ /* 0x040fe20000000100 */
[C---:B------:R-:W-:Y:S01]  /*12a0*/  FADD R36, -R37.reuse, R36 ;  /* 0x0000002425247221 */ /* 0x040fe20000000100 */
[----:B------:R-:W-:Y:S01]  /*12b0*/  FADD R44, -R37, R44 ;  /* 0x0000002c252c7221 */ /* 0x000fe20000000100 */
[----:B0-----:R-:W-:Y:S01]  /*12c0*/  FSEL R49, R42, RZ, P0 ;  /* 0x000000ff2a317208 */ /* 0x001fe20000000000 */
[----:B------:R-:W-:-:S02]  /*12d0*/  IMAD R2, R2, 0x140000, R9 ;  /* 0x0014000002027824 */ /* 0x000fc400078e0209 */
[C---:B------:R-:W-:Y:S01]  /*12e0*/  FMUL R34, R41.reuse, R34 ;  /* 0x0000002229227220 */ /* 0x040fe20000400000 */
[C---:B------:R-:W-:Y:S01]  /*12f0*/  FMUL R14, R41.reuse, R14 ;  /* 0x0000000e290e7220 */ /* 0x040fe20000400000 */
[----:B------:R-:W-:Y:S02]  /*1300*/  IMAD R0, R0, 0x140000, R3 ;  /* 0x0014000000007824 */ /* 0x000fe400078e0203 */
[C---:B------:R-:W-:Y:S01]  /*1310*/  FMUL R33, R41.reuse, R33 ;  /* 0x0000002129217220 */ /* 0x040fe20000400000 */
        /* <DEDUP_REMOVED lines=9> */
[----:B------:R-:W-:Y:S01]  /*13b0*/  FMUL R44, R41, R44 ;  /* 0x0000002c292c7220 */ /* 0x000fe20000400000 */
[----:B------:R-:W-:-:S02]  /*13c0*/  FSETP.GEU.AND P3, PT, R34, RZ, PT ;  /* 0x000000ff2200720b */ /* 0x000fc40003f6e000 */
[C---:B------:R-:W-:Y:S02]  /*13d0*/  FSETP.GEU.AND P6, PT, R14.reuse, RZ, PT ;  /* 0x000000ff0e00720b */ /* 0x040fe40003fce000 */
[----:B------:R-:W-:Y:S02]  /*13e0*/  FSETP.GEU.AND P5, PT, R33, RZ, PT ;  /* 0x000000ff2100720b */ /* 0x000fe40003fae000 */
[----:B------:R-:W-:Y:S02]  /*13f0*/  FSEL R14, R14, RZ, P6 ;  /* 0x000000ff0e0e7208 */ /* 0x000fe40003000000 */
[----:B------:R-:W-:Y:S02]  /*1400*/  FSETP.GEU.AND P2, PT, R16, RZ, PT ;  /* 0x000000ff1000720b */ /* 0x000fe40003f4e000 */
[----:B------:R-:W-:Y:S02]  /*1410*/  FSETP.GEU.AND P0, PT, R20, RZ, PT ;  /* 0x000000ff1400720b */ /* 0x000fe40003f0e000 */
[----:B------:R-:W-:-:S02]  /*1420*/  FSEL R16, R16, RZ, P2 ;  /* 0x000000ff10107208 */ /* 0x000fc40001000000 */
[----:B------:R-:W-:-:S04]  /*1430*/  FSETP.GEU.AND P2, PT, R44, RZ, PT ;  /* 0x000000ff2c00720b */ /* 0x000fc80003f4e000 */
[----:B------:R-:W-:Y:S01]  /*1440*/  FSEL R44, R44, RZ, P2 ;  /* 0x000000ff2c2c7208 */ /* 0x000fe20001000000 */
[----:B--2---:R-:W-:-:S04]  /*1450*/  FADD R24, -R37, R24 ;  /* 0x0000001825187221 */ /* 0x004fc80000000100 */
[----:B------:R-:W-:Y:S01]  /*1460*/  FMUL R24, R41, R24 ;  /* 0x0000001829187220 */ /* 0x000fe20000400000 */
[----:B---3--:R-:W-:-:S04]  /*1470*/  FADD R9, -R43, R50 ;  /* 0x000000322b097221 */ /* 0x008fc80000000100 */
[----:B------:R-:W-:Y:S01]  /*1480*/  FMUL R9, R12, R9 ;  /* 0x000000090c097220 */ /* 0x000fe20000400000 */
[----:B------:R-:W-:Y:S01]  /*1490*/  FADD R17, -R43, R8 ;  /* 0x000000082b117221 */ /* 0x000fe20000000100 */
[----:B------:R-:W-:Y:S01]  /*14a0*/  FSEL R8, R21, RZ, P1 ;  /* 0x000000ff15087208 */ /* 0x000fe20000800000 */
[----:B------:R-:W-:-:S04]  /*14b0*/  FADD R13, -R43, R52 ;  /* 0x000000342b0d7221 */ /* 0x000fc80000000100 */
[----:B------:R-:W-:Y:S01]  /*14c0*/  FADD R8, -R49, R8 ;  /* 0x0000000831087221 */ /* 0x000fe20000000100 */
[C---:B------:R-:W-:Y:S01]  /*14d0*/  FMUL R13, R12.reuse, R13 ;  /* 0x0000000d0c0d7220 */ /* 0x040fe20000400000 */
[----:B------:R-:W-:Y:S01]  /*14e0*/  FADD R25, -R43, R18 ;  /* 0x000000122b197221 */ /* 0x000fe20000000100 */
[----:B------:R-:W-:-:S03]  /*14f0*/  FMUL R17, R12, R17 ;  /* 0x000000110c117220 */ /* 0x000fc60000400000 */
[----:B------:R-:W-:Y:S01]  /*1500*/  FMUL R25, R12, R25 ;  /* 0x000000190c197220 */ /* 0x000fe20000400000 */
[C---:B------:R-:W-:Y:S01]  /*1510*/  FADD R19, -R43.reuse, R19 ;  /* 0x000000132b137221 */ /* 0x040fe20000000100 */
[C---:B------:R-:W-:Y:S01]  /*1520*/  FADD R29, -R43.reuse, R29 ;  /* 0x0000001d2b1d7221 */ /* 0x040fe20000000100 */
[C---:B------:R-:W-:Y:S01]  /*1530*/  FADD R3, -R43.reuse, R10 ;  /* 0x0000000a2b037221 */ /* 0x040fe20000000100 */
[----:B------:R-:W-:-:S03]  /*1540*/  FADD R31, -R43, R28 ;  /* 0x0000001c2b1f7221 */ /* 0x000fc60000000100 */
[C---:B------:R-:W-:Y:S01]  /*1550*/  FMUL R3, R12.reuse, R3 ;  /* 0x000000030c037220 */ /* 0x040fe20000400000 */
[----:B------:R-:W-:Y:S01]  /*1560*/  FADD R11, -R43, R11 ;  /* 0x0000000b2b0b7221 */ /* 0x000fe20000000100 */
[C---:B------:R-:W-:Y:S01]  /*1570*/  FMUL R31, R12.reuse, R31 ;  /* 0x0000001f0c1f7220 */ /* 0x040fe20000400000 */
[C---:B------:R-:W-:Y:S01]  /*1580*/  FMUL R19, R12.reuse, R19 ;  /* 0x000000130c137220 */ /* 0x040fe20000400000 */
[C---:B------:R-:W-:Y:S01]  /*1590*/  FMUL R29, R12.reuse, R29 ;  /* 0x0000001d0c1d7220 */ /* 0x040fe20000400000 */
[----:B------:R-:W-:Y:S01]  /*15a0*/  FMUL R11, R12, R11 ;  /* 0x0000000b0c0b7220 */ /* 0x000fe20000400000 */
[----:B------:R-:W-:Y:S01]  /*15b0*/  FSETP.GEU.AND P4, PT, R3, RZ, PT ;  /* 0x000000ff0300720b */ /* 0x000fe20003f8e000 */
[----:B------:R-:W-:-:S04]  /*15c0*/  FADD R27, -R43, R38 ;  /* 0x000000262b1b7221 */ /* 0x000fc80000000100 */
[----:B------:R-:W-:Y:S01]  /*15d0*/  FMUL R27, R12, R27 ;  /* 0x0000001b0c1b7220 */ /* 0x000fe20000400000 */
[----:B------:R-:W-:-:S04]  /*15e0*/  FADD R39, -R43, R30 ;  /* 0x0000001e2b277221 */ /* 0x000fc80000000100 */
[C---:B------:R-:W-:Y:S01]  /*15f0*/  FMUL R39, R12.reuse, R39 ;  /* 0x000000270c277220 */ /* 0x040fe20000400000 */
[----:B------:R-:W-:Y:S01]  /*1600*/  FSETP.GEU.AND P6, PT, R27, RZ, PT ;  /* 0x000000ff1b00720b */ /* 0x000fe20003fce000 */
[C---:B------:R-:W-:Y:S01]  /*1610*/  FADD R45, -R43.reuse, R46 ;  /* 0x0000002e2b2d7221 */ /* 0x040fe20000000100 */
[C---:B------:R-:W-:Y:S01]  /*1620*/  FADD R37, -R43.reuse, R54 ;  /* 0x000000362b257221 */ /* 0x040fe20000000100 */
[C---:B------:R-:W-:Y:S01]  /*1630*/  FADD R41, -R43.reuse, R56 ;  /* 0x000000382b297221 */ /* 0x040fe20000000100 */
[C---:B------:R-:W-:Y:S01]  /*1640*/  FADD R47, -R43.reuse, R58 ;  /* 0x0000003a2b2f7221 */ /* 0x040fe20000000100 */
[----:B------:R-:W-:Y:S01]  /*1650*/  FADD R43, -R43, R26 ;  /* 0x0000001a2b2b7221 */ /* 0x000fe20000000100 */
[C---:B------:R-:W-:Y:S01]  /*1660*/  FMUL R37, R12.reuse, R37 ;  /* 0x000000250c257220 */ /* 0x040fe20000400000 */
[C---:B------:R-:W-:Y:S01]  /*1670*/  FMUL R41, R12.reuse, R41 ;  /* 0x000000290c297220 */ /* 0x040fe20000400000 */
[C---:B------:R-:W-:Y:S01]  /*1680*/  FMUL R47, R12.reuse, R47 ;  /* 0x0000002f0c2f7220 */ /* 0x040fe20000400000 */
[C---:B------:R-:W-:Y:S01]  /*1690*/  FMUL R45, R12.reuse, R45 ;  /* 0x0000002d0c2d7220 */ /* 0x040fe20000400000 */
[----:B------:R-:W-:Y:S01]  /*16a0*/  FMUL R43, R12, R43 ;  /* 0x0000002b0c2b7220 */ /* 0x000fe20000400000 */
[----:B------:R-:W-:Y:S01]  /*16b0*/  FSEL R12, R33, RZ, P5 ;  /* 0x000000ff210c7208 */ /* 0x000fe20002800000 */
[----:B------:R-:W-:Y:S01]  /*16c0*/  FFMA R21, R4, R8, R49 ;  /* 0x0000000804157223 */ /* 0x000fe20000000031 */
[----:B------:R-:W-:-:S02]  /*16d0*/  FSEL R49, R34, RZ, P3 ;  /* 0x000000ff22317208 */ /* 0x000fc40001800000 */
[----:B------:R-:W-:Y:S02]  /*16e0*/  FSETP.GEU.AND P3, PT, R9, RZ, PT ;  /* 0x000000ff0900720b */ /* 0x000fe40003f6e000 */
[----:B------:R-:W-:Y:S01]  /*16f0*/  FSETP.GEU.AND P5, PT, R31, RZ, PT ;  /* 0x000000ff1f00720b */ /* 0x000fe20003fae000 */
[----:B------:R-:W-:Y:S01]  /*1700*/  FADD R10, -R49, R14 ;  /* 0x0000000e310a7221 */ /* 0x000fe20000000100 */
[----:B------:R-:W-:Y:S02]  /*1710*/  FSEL R33, R9, RZ, P3 ;  /* 0x000000ff09217208 */ /* 0x000fe40001800000 */
[----:B------:R-:W-:Y:S02]  /*1720*/  FSEL R8, R27, RZ, P6 ;  /* 0x000000ff1b087208 */ /* 0x000fe40003000000 */
[----:B------:R-:W-:Y:S02]  /*1730*/  FSEL R51, R3, RZ, P4 ;  /* 0x000000ff03337208 */ /* 0x000fe40002000000 */
[----:B------:R-:W-:-:S02]  /*1740*/  FSEL R14, R31, RZ, P5 ;  /* 0x000000ff1f0e7208 */ /* 0x000fc40002800000 */
[----:B------:R-:W-:Y:S01]  /*1750*/  FSETP.GEU.AND P4, PT, R23, RZ, PT ;  /* 0x000000ff1700720b */ /* 0x000fe20003f8e000 */
[----:B------:R-:W-:Y:S01]  /*1760*/  FADD R18, -R33, R8 ;  /* 0x0000000821127221 */ /* 0x000fe20000000100 */
[----:B------:R-:W-:Y:S01]  /*1770*/  FSEL R3, R20, RZ, P0 ;  /* 0x000000ff14037208 */ /* 0x000fe20000000000 */
[----:B------:R-:W-:Y:S01]  /*1780*/  FADD R8, -R51, R14 ;  /* 0x0000000e33087221 */ /* 0x000fe20000000100 */
[----:B------:R-:W-:Y:S02]  /*1790*/  FSETP.GEU.AND P1, PT, R36, RZ, PT ;  /* 0x000000ff2400720b */ /* 0x000fe40003f2e000 */
[----:B------:R-:W-:Y:S02]  /*17a0*/  FSEL R23, R23, RZ, P4 ;  /* 0x000000ff17177208 */ /* 0x000fe40002000000 */
[----:B------:R-:W-:Y:S02]  /*17b0*/  FSETP.GEU.AND P6, PT, R35, RZ, PT ;  /* 0x000000ff2300720b */ /* 0x000fe40003fce000 */
[----:B------:R-:W-:-:S02]  /*17c0*/  FSETP.GEU.AND P5, PT, R17, RZ, PT ;  /* 0x000000ff1100720b */ /* 0x000fc40003fae000 */
[----:B------:R-:W-:Y:S01]  /*17d0*/  FSETP.GEU.AND P4, PT, R37, RZ, PT ;  /* 0x000000ff2500720b */ /* 0x000fe20003f8e000 */
[----:B------:R-:W-:Y:S01]  /*17e0*/  FADD R27, -R16, R3 ;  /* 0x00000003101b7221 */ /* 0x000fe20000000100 */
[----:B------:R-:W-:Y:S01]  /*17f0*/  FSEL R9, R36, RZ, P1 ;  /* 0x000000ff24097208 */ /* 0x000fe20000800000 */
[C---:B------:R-:W-:Y:S01]  /*1800*/  FFMA R10, R4.reuse, R10, R49 ;  /* 0x0000000a040a7223 */ /* 0x040fe20000000031 */
[C---:B------:R-:W-:Y:S01]  /*1810*/  FFMA R3, R4.reuse, R18, R33 ;  /* 0x0000001204037223 */ /* 0x040fe20000000021 */
[----:B------:R-:W-:Y:S01]  /*1820*/  FFMA R8, R4, R8, R51 ;  /* 0x0000000804087223 */ /* 0x000fe20000000033 */
[----:B------:R-:W-:Y:S02]  /*1830*/  FSETP.GEU.AND P0, PT, R32, RZ, PT ;  /* 0x000000ff2000720b */ /* 0x000fe40003f0e000 */
[----:B------:R-:W-:Y:S02]  /*1840*/  FSEL R4, R35, RZ, P6 ;  /* 0x000000ff23047208 */ /* 0x000fe40003000000 */
[----:B------:R-:W-:-:S02]  /*1850*/  FSEL R14, R17, RZ, P5 ;  /* 0x000000ff110e7208 */ /* 0x000fc40002800000 */
[----:B------:R-:W-:Y:S02]  /*1860*/  FSEL R37, R37, RZ, P4 ;  /* 0x000000ff25257208 */ /* 0x000fe40002000000 */
[----:B------:R-:W-:Y:S02]  /*1870*/  FSETP.GEU.AND P3, PT, R13, RZ, PT ;  /* 0x000000ff0d00720b */ /* 0x000fe40003f6e000 */
[----:B------:R-:W-:Y:S01]  /*1880*/  FSETP.GEU.AND P6, PT, R39, RZ, PT ;  /* 0x000000ff2700720b */ /* 0x000fe20003fce000 */
[----:B------:R-:W-:Y:S01]  /*1890*/  FADD R9, -R12, R9 ;  /* 0x000000090c097221 */ /* 0x000fe20000000100 */
[----:B------:R-:W-:Y:S01]  /*18a0*/  FSETP.GEU.AND P1, PT, R11, RZ, PT ;  /* 0x000000ff0b00720b */ /* 0x000fe20003f2e000 */
[----:B------:R-:W-:Y:S01]  /*18b0*/  FADD R37, -R14, R37 ;  /* 0x000000250e257221 */ /* 0x000fe20000000100 */
[----:B------:R-:W-:Y:S02]  /*18c0*/  FSEL R17, R32, RZ, P0 ;  /* 0x000000ff20117208 */ /* 0x000fe40000000000 */
[----:B------:R-:W-:-:S02]  /*18d0*/  FSEL R18, R13, RZ, P3 ;  /* 0x000000ff0d127208 */ /* 0x000fc40001800000 */
[----:B------:R-:W-:Y:S01]  /*18e0*/  FSEL R39, R39, RZ, P6 ;  /* 0x000000ff27277208 */ /* 0x000fe20003000000 */
[C---:B------:R-:W-:Y:S01]  /*18f0*/  FFMA R9, R5.reuse, R9, R12 ;  /* 0x0000000905097223 */ /* 0x040fe2000000000c */
[----:B------:R-:W-:Y:S01]  /*1900*/  FFMA R12, R5, R27, R16 ;  /* 0x0000001b050c7223 */ /* 0x000fe20000000010 */
[----:B------:R-:W-:Y:S01]  /*1910*/  FSEL R13, R11, RZ, P1 ;  /* 0x000000ff0b0d7208 */ /* 0x000fe20000800000 */
[----:B------:R-:W-:Y:S01]  /*1920*/  FFMA R11, R5, R37, R14 ;  /* 0x00000025050b7223 */ /* 0x000fe2000000000e */
[----:B------:R-:W-:Y:S01]  /*1930*/  FSETP.GEU.AND P4, PT, R41, RZ, PT ;  /* 0x000000ff2900720b */ /* 0x000fe20003f8e000 */
[----:B------:R-:W-:Y:S01]  /*1940*/  FADD R16, -R17, R44 ;  /* 0x0000002c11107221 */ /* 0x000fe20000000100 */
[----:B------:R-:W-:Y:S01]  /*1950*/  FADD R4, -R23, R4 ;  /* 0x0000000417047221 */ /* 0x000fe20000000100 */
[----:B------:R-:W-:Y:S01]  /*1960*/  FADD R14, -R18, R39 ;  /* 0x00000027120e7221 */ /* 0x000fe20000000100 */
[----:B------:R-:W-:Y:S01]  /*1970*/  FSEL R20, R41, RZ, P4 ;  /* 0x000000ff29147208 */ /* 0x000fe20002000000 */
[C---:B------:R-:W-:Y:S01]  /*1980*/  FFMA R16, R6.reuse, R16, R17 ;  /* 0x0000001006107223 */ /* 0x040fe20000000011 */
[----:B------:R-:W-:Y:S01]  /*1990*/  FFMA R17, R6, R4, R23 ;  /* 0x0000000406117223 */ /* 0x000fe20000000017 */
[----:B------:R-:W-:-:S02]  /*19a0*/  FFMA R14, R5, R14, R18 ;  /* 0x0000000e050e7223 */ /* 0x000fc40000000012 */
[----:B------:R-:W0:Y:S01]  /*19b0*/  LDC.64 R4, c[0x0][0x258] ;  /* 0x00009600ff047b82 */ /* 0x000e220000000a00 */
[----:B------:R-:W-:Y:S01]  /*19c0*/  FADD R20, -R13, R20 ;  /* 0x000000140d147221 */ /* 0x000fe20000000100 */
[----:B------:R-:W-:Y:S02]  /*19d0*/  FSETP.GEU.AND P5, PT, R22, RZ, PT ;  /* 0x000000ff1600720b */ /* 0x000fe40003fae000 */
[----:B------:R-:W-:Y:S02]  /*19e0*/  FSETP.GEU.AND P1, PT, R25, RZ, PT ;  /* 0x000000ff1900720b */ /* 0x000fe40003f2e000 */
[----:B------:R-:W-:Y:S01]  /*19f0*/  FSETP.GEU.AND P6, PT, R45, RZ, PT ;  /* 0x000000ff2d00720b */ /* 0x000fe20003fce000 */
[----:B------:R-:W-:Y:S01]  /*1a00*/  FFMA R13, R6, R20, R13 ;  /* 0x00000014060d7223 */ /* 0x000fe2000000000d */
[----:B------:R-:W-:Y:S02]  /*1a10*/  FSETP.GEU.AND P4, PT, R15, RZ, PT ;  /* 0x000000ff0f00720b */ /* 0x000fe40003f8e000 */
[----:B------:R-:W-:-:S02]  /*1a20*/  FSETP.GEU.AND P3, PT, R24, RZ, PT ;  /* 0x000000ff1800720b */ /* 0x000fc40003f6e000 */
[----:B------:R-:W-:Y:S02]  /*1a30*/  FSETP.GEU.AND P0, PT, R40, RZ, PT ;  /* 0x000000ff2800720b */ /* 0x000fe40003f0e000 */
[----:B------:R-:W-:Y:S02]  /*1a40*/  FSEL R25, R25, RZ, P1 ;  /* 0x000000ff19197208 */ /* 0x000fe40000800000 */
[----:B------:R-:W-:Y:S02]  /*1a50*/  FSEL R20, R45, RZ, P6 ;  /* 0x000000ff2d147208 */ /* 0x000fe40003000000 */
[----:B------:R-:W-:Y:S02]  /*1a60*/  FSEL R22, R22, RZ, P5 ;  /* 0x000000ff16167208 */ /* 0x000fe40002800000 */
[----:B------:R-:W-:Y:S02]  /*1a70*/  FSETP.GEU.AND P2, PT, R19, RZ, PT ;  /* 0x000000ff1300720b */ /* 0x000fe40003f4e000 */
[----:B------:R-:W-:-:S02]  /*1a80*/  FSETP.GEU.AND P1, PT, R29, RZ, PT ;  /* 0x000000ff1d00720b */ /* 0x000fc40003f2e000 */
[----:B------:R-:W-:Y:S02]  /*1a90*/  FSETP.GEU.AND P6, PT, R47, RZ, PT ;  /* 0x000000ff2f00720b */ /* 0x000fe40003fce000 */
[----:B------:R-:W-:Y:S02]  /*1aa0*/  FSETP.GEU.AND P5, PT, R43, RZ, PT ;  /* 0x000000ff2b00720b */ /* 0x000fe40003fae000 */
[----:B------:R-:W-:Y:S02]  /*1ab0*/  FSEL R18, R15, RZ, P4 ;  /* 0x000000ff0f127208 */ /* 0x000fe40002000000 */
[----:B------:R-:W-:Y:S02]  /*1ac0*/  FSEL R15, R24, RZ, P3 ;  /* 0x000000ff180f7208 */ /* 0x000fe40001800000 */
[----:B------:R-:W-:Y:S02]  /*1ad0*/  FSEL R23, R40, RZ, P0 ;  /* 0x000000ff28177208 */ /* 0x000fe40000000000 */
[----:B------:R-:W-:-:S02]  /*1ae0*/  FSEL R26, R19, RZ, P2 ;  /* 0x000000ff131a7208 */ /* 0x000fc40001000000 */
[----:B------:R-:W-:Y:S02]  /*1af0*/  FSEL R24, R29, RZ, P1 ;  /* 0x000000ff1d187208 */ /* 0x000fe40000800000 */
[----:B------:R-:W-:Y:S02]  /*1b00*/  FSEL R47, R47, RZ, P6 ;  /* 0x000000ff2f2f7208 */ /* 0x000fe40003000000 */
[----:B------:R-:W-:Y:S01]  /*1b10*/  FSEL R43, R43, RZ, P5 ;  /* 0x000000ff2b2b7208 */ /* 0x000fe20002800000 */
[----:B------:R-:W-:Y:S01]  /*1b20*/  FADD R20, -R25, R20 ;  /* 0x0000001419147221 */ /* 0x000fe20000000100 */
[----:B------:R-:W-:Y:S01]  /*1b30*/  FADD R15, -R18, R15 ;  /* 0x0000000f120f7221 */ /* 0x000fe20000000100 */
[----:B------:R-:W-:Y:S01]  /*1b40*/  FADD R23, -R22, R23 ;  /* 0x0000001716177221 */ /* 0x000fe20000000100 */
[----:B------:R-:W-:Y:S01]  /*1b50*/  FADD R47, -R24, R47 ;  /* 0x0000002f182f7221 */ /* 0x000fe20000000100 */
[----:B------:R-:W-:Y:S01]  /*1b60*/  FADD R43, -R26, R43 ;  /* 0x0000002b1a2b7221 */ /* 0x000fe20000000100 */
[----:B------:R-:W-:Y:S01]  /*1b70*/  FFMA R20, R6, R20, R25 ;  /* 0x0000001406147223 */ /* 0x000fe20000000019 */
[C---:B------:R-:W-:Y:S01]  /*1b80*/  FFMA R6, R7.reuse, R15, R18 ;  /* 0x0000000f07067223 */ /* 0x040fe20000000012 */
[C---:B------:R-:W-:Y:S01]  /*1b90*/  FFMA R15, R7.reuse, R23, R22 ;  /* 0x00000017070f7223 */ /* 0x040fe20000000016 */
[C---:B------:R-:W-:Y:S01]  /*1ba0*/  FFMA R47, R7.reuse, R47, R24 ;  /* 0x0000002f072f7223 */ /* 0x040fe20000000018 */
[----:B------:R-:W-:Y:S01]  /*1bb0*/  FFMA R26, R7, R43, R26 ;  /* 0x0000002b071a7223 */ /* 0x000fe2000000001a */
[----:B0-----:R-:W-:-:S04]  /*1bc0*/  IMAD.WIDE R18, R0, 0x4, R4 ;  /* 0x0000000400127825 */ /* 0x001fc800078e0204 */
[----:B------:R-:W-:Y:S01]  /*1bd0*/  FADD R16, -R17, R16 ;  /* 0x0000001011107221 */ /* 0x000fe20000000100 */
[----:B------:R-:W-:Y:S01]  /*1be0*/  FADD R0, -R15, R6 ;  /* 0x000000060f007221 */ /* 0x000fe20000000100 */
[----:B------:R-:W-:Y:S01]  /*1bf0*/  FADD R14, -R11, R14 ;  /* 0x0000000e0b0e7221 */ /* 0x000fe20000000100 */
[----:B------:R-:W-:-:S04]  /*1c00*/  IMAD.WIDE R22, R2, 0x4, R4 ;  /* 0x0000000402167825 */ /* 0x000fc800078e0204 */
[----:B------:R-:W-:Y:S01]  /*1c10*/  FADD R4, -R21, R10 ;  /* 0x0000000a15047221 */ /* 0x000fe20000000100 */
[----:B------:R-:W-:Y:S01]  /*1c20*/  FADD R5, -R12, R9 ;  /* 0x000000090c057221 */ /* 0x000fe20000000100 */
[----:B------:R-:W-:Y:S01]  /*1c30*/  FADD R8, -R3, R8 ;  /* 0x0000000803087221 */ /* 0x000fe20000000100 */
[----:B------:R-:W-:Y:S01]  /*1c40*/  FADD R20, -R13, R20 ;  /* 0x000000140d147221 */ /* 0x000fe20000000100 */
[----:B------:R-:W-:Y:S01]  /*1c50*/  FADD R26, -R47, R26 ;  /* 0x0000001a2f1a7221 */ /* 0x000fe20000000100 */
[C---:B------:R-:W-:Y:S01]  /*1c60*/  FFMA R4, R60.reuse, R4, R21 ;  /* 0x000000043c047223 */ /* 0x040fe20000000015 */
[C---:B------:R-:W-:Y:S01]  /*1c70*/  FFMA R5, R60.reuse, R5, R12 ;  /* 0x000000053c057223 */ /* 0x040fe2000000000c */
[C---:B------:R-:W-:Y:S01]  /*1c80*/  FFMA R6, R60.reuse, R16, R17 ;  /* 0x000000103c067223 */ /* 0x040fe20000000011 */
[----:B------:R-:W-:Y:S01]  /*1c90*/  FFMA R7, R60, R0, R15 ;  /* 0x000000003c077223 */ /* 0x000fe2000000000f */
[C---:B------:R-:W-:Y:S01]  /*1ca0*/  FFMA R9, R48.reuse, R14, R11 ;  /* 0x0000000e30097223 */ /* 0x040fe2000000000b */
[C---:B------:R-:W-:Y:S01]  /*1cb0*/  FFMA R8, R48.reuse, R8, R3 ;  /* 0x0000000830087223 */ /* 0x040fe20000000003 */
[C---:B------:R-:W-:Y:S01]  /*1cc0*/  FFMA R10, R48.reuse, R20, R13 ;  /* 0x00000014300a7223 */ /* 0x040fe2000000000d */
[----:B------:R-:W-:Y:S01]  /*1cd0*/  FFMA R11, R48, R26, R47 ;  /* 0x0000001a300b7223 */ /* 0x000fe2000000002f */
[----:B------:R-:W-:Y:S04]  /*1ce0*/  STG.E.128 desc[UR4][R18.64], R4 ;  /* 0x0000000412007986 */ /* 0x000fe8000c101d04 */
[----:B------:R-:W-:Y:S01]  /*1cf0*/  STG.E.128 desc[UR4][R22.64], R8 ;  /* 0x0000000816007986 */ /* 0x000fe2000c101d04 */
[----:B------:R-:W-:Y:S05]  /*1d00*/  EXIT ;  /* 0x000000000000794d */ /* 0x000fea0003800000 */
.L_x_0:
[----:B------:R-:W-:-:S00]  /*1d10*/  BRA `(.L_x_0) ;  /* 0xfffffffc00fc7947 */ /* 0x000fc0000383ffff */
[----:B------:R-:W-:-:S00]  /*1d20*/  NOP ;  /* 0x0000000000007918 */ /* 0x000fc00000000000 */
        /* <DEDUP_REMOVED lines=13> */
.L_x_1:


//--------------------- .nv.constant0.triton_poi_fused__unsafe_index_add_mul_sub_62 --------------------------
	.section	.nv.constant0.triton_poi_fused__unsafe_index_add_mul_sub_62,"a",@progbits
	.sectionflags	@""
	.align	4
.nv.constant0.triton_poi_fused__unsafe_index_add_mul_sub_62:
	.zero		612
